//
// Generated by NVIDIA NVVM Compiler
//
// Compiler Build ID: CL-36424714
// Cuda compilation tools, release 13.0, V13.0.88
// Based on NVVM 20.0.0
//

.version 9.0
.target sm_100
.address_size 64

	// .globl	_Z10mandlebrotPfffffiiiii
.func  (.param .b64 func_retval0) __internal_accurate_pow
(
	.param .b64 __internal_accurate_pow_param_0
)
;

.visible .entry _Z10mandlebrotPfffffiiiii(
	.param .u64 .ptr .align 1 _Z10mandlebrotPfffffiiiii_param_0,
	.param .f32 _Z10mandlebrotPfffffiiiii_param_1,
	.param .f32 _Z10mandlebrotPfffffiiiii_param_2,
	.param .f32 _Z10mandlebrotPfffffiiiii_param_3,
	.param .f32 _Z10mandlebrotPfffffiiiii_param_4,
	.param .u32 _Z10mandlebrotPfffffiiiii_param_5,
	.param .u32 _Z10mandlebrotPfffffiiiii_param_6,
	.param .u32 _Z10mandlebrotPfffffiiiii_param_7,
	.param .u32 _Z10mandlebrotPfffffiiiii_param_8,
	.param .u32 _Z10mandlebrotPfffffiiiii_param_9
)
{
	.reg .pred 	%p<154>;
	.reg .b32 	%r<442>;
	.reg .b32 	%f<50>;
	.reg .b64 	%rd<313>;
	.reg .b64 	%fd<187>;

	ld.param.f32 	%f14, [_Z10mandlebrotPfffffiiiii_param_1];
	ld.param.f32 	%f15, [_Z10mandlebrotPfffffiiiii_param_2];
	ld.param.f32 	%f16, [_Z10mandlebrotPfffffiiiii_param_3];
	ld.param.f32 	%f17, [_Z10mandlebrotPfffffiiiii_param_4];
	ld.param.u32 	%r134, [_Z10mandlebrotPfffffiiiii_param_5];
	ld.param.u32 	%r135, [_Z10mandlebrotPfffffiiiii_param_6];
	ld.param.u32 	%r136, [_Z10mandlebrotPfffffiiiii_param_7];
	ld.param.u32 	%r137, [_Z10mandlebrotPfffffiiiii_param_8];
	mov.u32 	%r139, %ctaid.x;
	mov.u32 	%r140, %ntid.x;
	mov.u32 	%r141, %tid.x;
	mad.lo.s32 	%r1, %r139, %r140, %r141;
	mov.u32 	%r142, %ctaid.y;
	mov.u32 	%r143, %ntid.y;
	mov.u32 	%r144, %tid.y;
	mad.lo.s32 	%r2, %r142, %r143, %r144;
	sub.f32 	%f18, %f15, %f14;
	cvt.rn.f32.s32 	%f19, %r1;
	cvt.rn.f32.s32 	%f20, %r134;
	div.rn.f32 	%f21, %f19, %f20;
	fma.rn.f32 	%f1, %f18, %f21, %f14;
	sub.f32 	%f22, %f17, %f16;
	cvt.rn.f32.u32 	%f23, %r2;
	cvt.rn.f32.s32 	%f24, %r135;
	div.rn.f32 	%f25, %f23, %f24;
	fma.rn.f32 	%f2, %f22, %f25, %f16;
	div.rn.f32 	%f3, %f18, %f20;
	div.rn.f32 	%f4, %f22, %f24;
	setp.lt.s32 	%p1, %r137, 1;
	mov.f64 	%fd165, 0d0000000000000000;
	@%p1 bra 	$L__BB0_24;
	ld.param.u32 	%r396, [_Z10mandlebrotPfffffiiiii_param_9];
	mov.f64 	%fd77, 0d4070000000000000;
	{
	.reg .b32 %temp; 
	mov.b64 	{%temp, %r145}, %fd77;
	}
	and.b32  	%r3, %r145, 2147483647;
	{
	.reg .b32 %temp; 
	mov.b64 	{%r146, %temp}, %fd77;
	}
	mov.b64 	%fd1, {%r146, %r3};
	min.s32 	%r147, %r396, %r136;
	setp.lt.s32 	%p2, %r147, 1;
	@%p2 bra 	$L__BB0_24;
	ld.param.u32 	%r397, [_Z10mandlebrotPfffffiiiii_param_9];
	{
	.reg .b32 %temp; 
	mov.b64 	{%temp, %r4}, %fd1;
	}
	shr.u32 	%r149, %r4, 20;
	mul.f64 	%fd79, %fd1, 0d4350000000000000;
	setp.lt.u32 	%p3, %r4, 1048576;
	shl.b32 	%r150, %r397, 1;
	add.s32 	%r151, %r397, -1;
	div.u32 	%r152, %r151, %r150;
	cvt.rn.f32.u32 	%f26, %r152;
	sub.f32 	%f5, %f2, %f26;
	{
	.reg .b32 %temp; 
	mov.b64 	{%temp, %r153}, %fd79;
	}
	shr.u32 	%r154, %r153, 20;
	add.s32 	%r155, %r149, %r154;
	add.s32 	%r156, %r155, -54;
	selp.b32 	%r5, %r156, %r149, %p3;
	mov.f64 	%fd80, 0d3FF4CCCCCCCCCCCD;
	{
	.reg .b32 %temp; 
	mov.b64 	{%temp, %r6}, %fd80;
	}
	shl.b32 	%r157, %r137, 1;
	add.s32 	%r158, %r137, -1;
	div.u32 	%r159, %r158, %r157;
	cvt.rn.f32.u32 	%f27, %r159;
	sub.f32 	%f6, %f1, %f27;
	mov.f64 	%fd165, 0d0000000000000000;
	mov.b32 	%r401, 0;
	cvt.rn.f32.u32 	%f30, %r137;
$L__BB0_3:
	ld.param.u32 	%r398, [_Z10mandlebrotPfffffiiiii_param_9];
	cvt.rn.f32.u32 	%f28, %r401;
	mul.f32 	%f29, %f3, %f28;
	div.rn.f32 	%f31, %f29, %f30;
	add.f32 	%f7, %f31, %f6;
	mul.f32 	%f32, %f4, %f28;
	cvt.rn.f32.s32 	%f33, %r398;
	div.rn.f32 	%f34, %f32, %f33;
	add.f32 	%f8, %f34, %f5;
	mov.b32 	%r402, 0;
$L__BB0_4:
	mov.f32 	%f48, 0f00000000;
	mov.b32 	%r403, 1;
	mov.f32 	%f49, %f48;
$L__BB0_5:
	mul.f32 	%f36, %f49, %f49;
	mul.f32 	%f37, %f48, %f48;
	sub.f32 	%f38, %f36, %f37;
	add.f32 	%f11, %f7, %f38;
	add.f32 	%f39, %f49, %f49;
	fma.rn.f32 	%f48, %f39, %f48, %f8;
	mul.f32 	%f40, %f11, %f11;
	fma.rn.f32 	%f13, %f48, %f48, %f40;
	setp.ltu.f32 	%p4, %f13, 0f40800000;
	setp.lt.s32 	%p5, %r403, %r136;
	and.pred  	%p6, %p4, %p5;
	add.s32 	%r403, %r403, 1;
	mov.f32 	%f49, %f11;
	@%p6 bra 	$L__BB0_5;
	setp.gt.f32 	%p7, %f13, 0f40800000;
	mov.f64 	%fd167, 0d0000000000000000;
	@%p7 bra 	$L__BB0_7;
	bra.uni 	$L__BB0_22;
$L__BB0_7:
	setp.lt.s32 	%p8, %r6, 0;
	add.s32 	%r163, %r403, -2;
	cvt.rn.f64.u32 	%fd82, %r163;
	{
	.reg .b32 %temp; 
	mov.b64 	{%temp, %r164}, %fd82;
	}
	shr.u32 	%r165, %r164, 20;
	and.b32  	%r166, %r165, 2047;
	add.s32 	%r167, %r166, -1012;
	mov.b64 	%rd114, %fd82;
	shl.b64 	%rd115, %rd114, %r167;
	setp.eq.s64 	%p9, %rd115, -9223372036854775808;
	{ // callseq 0, 0
	.param .b64 param0;
	st.param.f64 	[param0], %fd82;
	.param .b64 retval0;
	call.uni (retval0), 
	__internal_accurate_pow, 
	(
	param0
	);
	ld.param.f64 	%fd83, [retval0];
	} // callseq 0
	neg.f64 	%fd85, %fd83;
	selp.f64 	%fd86, %fd85, %fd83, %p9;
	selp.f64 	%fd87, %fd86, %fd83, %p8;
	setp.eq.s32 	%p10, %r403, 2;
	selp.f64 	%fd4, 0d3FF0000000000000, %fd87, %p10;
	{
	.reg .b32 %temp; 
	mov.b64 	{%temp, %r168}, %fd4;
	}
	and.b32  	%r169, %r168, 2147483647;
	{
	.reg .b32 %temp; 
	mov.b64 	{%r170, %temp}, %fd4;
	}
	mov.b64 	%fd166, {%r170, %r169};
	max.u32 	%r171, %r169, %r3;
	setp.gt.u32 	%p11, %r171, 2146435071;
	@%p11 bra 	$L__BB0_19;
	setp.eq.f64 	%p12, %fd1, 0d0000000000000000;
	mov.f64 	%fd167, 0dFFF8000000000000;
	@%p12 bra 	$L__BB0_22;
	setp.ltu.f64 	%p13, %fd166, %fd1;
	mov.f64 	%fd167, %fd4;
	@%p13 bra 	$L__BB0_22;
	{
	.reg .b32 %temp; 
	mov.b64 	{%temp, %r172}, %fd166;
	}
	shr.u32 	%r404, %r172, 20;
	setp.gt.u32 	%p14, %r172, 1048575;
	@%p14 bra 	$L__BB0_12;
	mul.f64 	%fd166, %fd166, 0d4350000000000000;
	{
	.reg .b32 %temp; 
	mov.b64 	{%temp, %r173}, %fd166;
	}
	shr.u32 	%r174, %r173, 20;
	add.s32 	%r175, %r404, %r174;
	add.s32 	%r404, %r175, -54;
$L__BB0_12:
	mov.b64 	%rd117, %fd166;
	and.b64  	%rd118, %rd117, 4503599627370495;
	or.b64  	%rd275, %rd118, 4503599627370496;
	sub.s32 	%r405, %r404, %r5;
$L__BB0_13:
	setp.lt.u32 	%p15, %r4, 1048576;
	mul.f64 	%fd89, %fd1, 0d4350000000000000;
	selp.f64 	%fd90, %fd89, %fd1, %p15;
	mov.b64 	%rd119, %fd90;
	and.b64  	%rd120, %rd119, 4503599627370495;
	or.b64  	%rd121, %rd120, 4503599627370496;
	sub.s64 	%rd122, %rd275, %rd121;
	mov.b64 	%fd91, %rd122;
	{
	.reg .b32 %temp; 
	mov.b64 	{%temp, %r176}, %fd91;
	}
	setp.lt.s32 	%p16, %r176, 0;
	selp.b64 	%rd3, %rd275, %rd122, %p16;
	shl.b64 	%rd275, %rd3, 1;
	add.s32 	%r16, %r405, -1;
	setp.gt.s32 	%p17, %r405, 0;
	mov.u32 	%r405, %r16;
	@%p17 bra 	$L__BB0_13;
	and.b64  	%rd5, %rd3, 9223372036854775807;
	setp.eq.s64 	%p18, %rd5, 0;
	mov.b64 	%rd276, 0;
	@%p18 bra 	$L__BB0_18;
	mov.b64 	%fd92, %rd5;
	mul.f64 	%fd93, %fd92, 0d4350000000000000;
	{
	.reg .b32 %temp; 
	mov.b64 	{%temp, %r177}, %fd93;
	}
	shr.u32 	%r178, %r177, 20;
	sub.s32 	%r179, 55, %r178;
	sub.s32 	%r17, %r5, %r179;
	shl.b64 	%rd6, %rd5, %r179;
	setp.lt.s32 	%p19, %r17, 1;
	@%p19 bra 	$L__BB0_17;
	add.s32 	%r180, %r17, -1;
	cvt.u64.u32 	%rd124, %r180;
	shl.b64 	%rd125, %rd124, 52;
	add.s64 	%rd276, %rd125, %rd6;
	bra.uni 	$L__BB0_18;
$L__BB0_17:
	sub.s32 	%r181, 1, %r17;
	shr.u64 	%rd276, %rd6, %r181;
$L__BB0_18:
	mov.b64 	%fd94, %rd276;
	copysign.f64 	%fd167, %fd4, %fd94;
	bra.uni 	$L__BB0_22;
$L__BB0_19:
	setp.num.f64 	%p20, %fd1, %fd1;
	setp.num.f64 	%p21, %fd166, %fd166;
	and.pred  	%p22, %p21, %p20;
	@%p22 bra 	$L__BB0_21;
	mov.f64 	%fd95, 0d4070000000000000;
	add.rn.f64 	%fd167, %fd4, %fd95;
	bra.uni 	$L__BB0_22;
$L__BB0_21:
	setp.eq.f64 	%p23, %fd166, 0d7FF0000000000000;
	selp.f64 	%fd167, 0dFFF8000000000000, %fd4, %p23;
$L__BB0_22:
	ld.param.u32 	%r399, [_Z10mandlebrotPfffffiiiii_param_9];
	add.f64 	%fd165, %fd165, %fd167;
	add.s32 	%r402, %r402, 1;
	setp.eq.s32 	%p24, %r402, %r399;
	@%p24 bra 	$L__BB0_23;
	bra.uni 	$L__BB0_4;
$L__BB0_23:
	add.s32 	%r401, %r401, 1;
	setp.ne.s32 	%p25, %r401, %r137;
	@%p25 bra 	$L__BB0_3;
$L__BB0_24:
	ld.param.u32 	%r400, [_Z10mandlebrotPfffffiiiii_param_9];
	ld.param.u64 	%rd274, [_Z10mandlebrotPfffffiiiii_param_0];
	cvta.to.global.u64 	%rd10, %rd274;
	mul.lo.s32 	%r182, %r400, %r137;
	cvt.rn.f64.s32 	%fd96, %r182;
	div.rn.f64 	%fd14, %fd165, %fd96;
	setp.leu.f64 	%p26, %fd14, 0d0000000000000000;
	@%p26 bra 	$L__BB0_159;
	setp.geu.f64 	%p27, %fd14, 0d4070000000000000;
	@%p27 bra 	$L__BB0_27;
	mad.lo.s32 	%r393, %r134, %r2, %r1;
	mul.wide.s32 	%rd269, %r393, 4;
	add.s64 	%rd270, %rd10, %rd269;
	mov.b32 	%r394, 0;
	st.global.u32 	[%rd270], %r394;
	cvt.rn.f32.f64 	%f47, %fd14;
	mul.lo.s32 	%r395, %r135, %r134;
	mul.wide.s32 	%rd271, %r395, 4;
	add.s64 	%rd272, %rd270, %rd271;
	st.global.f32 	[%rd272], %f47;
	add.s64 	%rd273, %rd272, %rd271;
	st.global.u32 	[%rd273], %r394;
	bra.uni 	$L__BB0_160;
$L__BB0_27:
	setp.geu.f64 	%p28, %fd14, 0d4080000000000000;
	@%p28 bra 	$L__BB0_49;
	mad.lo.s32 	%r359, %r134, %r2, %r1;
	mul.wide.s32 	%rd246, %r359, 4;
	add.s64 	%rd11, %rd10, %rd246;
	mov.b32 	%r360, 1132396544;
	st.global.u32 	[%rd11], %r360;
	{
	.reg .b32 %temp; 
	mov.b64 	{%temp, %r361}, %fd14;
	}
	and.b32  	%r362, %r361, 2147483647;
	{
	.reg .b32 %temp; 
	mov.b64 	{%r363, %temp}, %fd14;
	}
	mov.f64 	%fd152, 0d4070000000000000;
	{
	.reg .b32 %temp; 
	mov.b64 	{%temp, %r364}, %fd152;
	}
	and.b32  	%r366, %r364, 2147483647;
	{
	.reg .b32 %temp; 
	mov.b64 	{%r367, %temp}, %fd152;
	}
	mov.b64 	%fd169, {%r363, %r362};
	mov.b64 	%fd170, {%r367, %r366};
	max.u32 	%r368, %r362, %r366;
	setp.lt.u32 	%p134, %r368, 2146435072;
	@%p134 bra 	$L__BB0_32;
	setp.num.f64 	%p150, %fd169, %fd169;
	setp.num.f64 	%p151, %fd170, %fd170;
	and.pred  	%p152, %p150, %p151;
	@%p152 bra 	$L__BB0_31;
	mov.f64 	%fd162, 0d4070000000000000;
	add.rn.f64 	%fd171, %fd14, %fd162;
	bra.uni 	$L__BB0_48;
$L__BB0_31:
	setp.eq.f64 	%p153, %fd169, 0d7FF0000000000000;
	selp.f64 	%fd171, 0dFFF8000000000000, %fd14, %p153;
	bra.uni 	$L__BB0_48;
$L__BB0_32:
	setp.eq.f64 	%p135, %fd170, 0d0000000000000000;
	mov.f64 	%fd171, 0dFFF8000000000000;
	@%p135 bra 	$L__BB0_48;
	setp.ltu.f64 	%p136, %fd169, %fd170;
	mov.f64 	%fd171, %fd14;
	@%p136 bra 	$L__BB0_48;
	{
	.reg .b32 %temp; 
	mov.b64 	{%temp, %r369}, %fd169;
	}
	shr.u32 	%r406, %r369, 20;
	{
	.reg .b32 %temp; 
	mov.b64 	{%temp, %r21}, %fd170;
	}
	shr.u32 	%r407, %r21, 20;
	setp.gt.u32 	%p137, %r369, 1048575;
	@%p137 bra 	$L__BB0_36;
	mul.f64 	%fd169, %fd169, 0d4350000000000000;
	{
	.reg .b32 %temp; 
	mov.b64 	{%temp, %r370}, %fd169;
	}
	shr.u32 	%r371, %r370, 20;
	add.s32 	%r372, %r406, %r371;
	add.s32 	%r406, %r372, -54;
$L__BB0_36:
	setp.gt.u32 	%p138, %r21, 1048575;
	@%p138 bra 	$L__BB0_38;
	mul.f64 	%fd170, %fd170, 0d4350000000000000;
	{
	.reg .b32 %temp; 
	mov.b64 	{%temp, %r373}, %fd170;
	}
	shr.u32 	%r374, %r373, 20;
	add.s32 	%r375, %r407, %r374;
	add.s32 	%r407, %r375, -54;
$L__BB0_38:
	mov.b64 	%rd248, %fd169;
	mov.b64 	%rd249, %fd170;
	and.b64  	%rd250, %rd248, 4503599627370495;
	or.b64  	%rd278, %rd250, 4503599627370496;
	and.b64  	%rd251, %rd249, 4503599627370495;
	or.b64  	%rd13, %rd251, 4503599627370496;
	sub.s32 	%r27, %r406, %r407;
	min.s32 	%r28, %r27, 0;
	add.s32 	%r376, %r407, %r28;
	sub.s32 	%r377, %r406, %r376;
	add.s32 	%r378, %r377, 1;
	and.b32  	%r29, %r378, 3;
	setp.eq.s32 	%p139, %r29, 0;
	mov.u32 	%r410, %r27;
	@%p139 bra 	$L__BB0_41;
	neg.s32 	%r408, %r29;
	mov.u32 	%r410, %r27;
$L__BB0_40:
	.pragma "nounroll";
	sub.s64 	%rd252, %rd278, %rd13;
	mov.b64 	%fd154, %rd252;
	{
	.reg .b32 %temp; 
	mov.b64 	{%temp, %r379}, %fd154;
	}
	setp.lt.s32 	%p140, %r379, 0;
	selp.b64 	%rd281, %rd278, %rd252, %p140;
	shl.b64 	%rd278, %rd281, 1;
	add.s32 	%r410, %r410, -1;
	add.s32 	%r408, %r408, 1;
	setp.ne.s32 	%p141, %r408, 0;
	@%p141 bra 	$L__BB0_40;
$L__BB0_41:
	sub.s32 	%r380, %r27, %r28;
	setp.lt.u32 	%p142, %r380, 3;
	@%p142 bra 	$L__BB0_43;
$L__BB0_42:
	sub.s64 	%rd253, %rd278, %rd13;
	mov.b64 	%fd155, %rd253;
	{
	.reg .b32 %temp; 
	mov.b64 	{%temp, %r381}, %fd155;
	}
	setp.lt.s32 	%p143, %r381, 0;
	selp.b64 	%rd254, %rd278, %rd253, %p143;
	shl.b64 	%rd255, %rd254, 1;
	sub.s64 	%rd256, %rd255, %rd13;
	mov.b64 	%fd156, %rd256;
	{
	.reg .b32 %temp; 
	mov.b64 	{%temp, %r382}, %fd156;
	}
	setp.lt.s32 	%p144, %r382, 0;
	selp.b64 	%rd257, %rd255, %rd256, %p144;
	shl.b64 	%rd258, %rd257, 1;
	sub.s64 	%rd259, %rd258, %rd13;
	mov.b64 	%fd157, %rd259;
	{
	.reg .b32 %temp; 
	mov.b64 	{%temp, %r383}, %fd157;
	}
	setp.lt.s32 	%p145, %r383, 0;
	selp.b64 	%rd260, %rd258, %rd259, %p145;
	shl.b64 	%rd261, %rd260, 1;
	sub.s64 	%rd262, %rd261, %rd13;
	mov.b64 	%fd158, %rd262;
	{
	.reg .b32 %temp; 
	mov.b64 	{%temp, %r384}, %fd158;
	}
	setp.lt.s32 	%p146, %r384, 0;
	selp.b64 	%rd281, %rd261, %rd262, %p146;
	shl.b64 	%rd278, %rd281, 1;
	add.s32 	%r37, %r410, -4;
	setp.gt.s32 	%p147, %r410, 3;
	mov.u32 	%r410, %r37;
	@%p147 bra 	$L__BB0_42;
$L__BB0_43:
	and.b64  	%rd23, %rd281, 9223372036854775807;
	setp.eq.s64 	%p148, %rd23, 0;
	mov.b64 	%rd282, 0;
	@%p148 bra 	$L__BB0_47;
	mov.b64 	%fd159, %rd23;
	mul.f64 	%fd160, %fd159, 0d4350000000000000;
	{
	.reg .b32 %temp; 
	mov.b64 	{%temp, %r385}, %fd160;
	}
	shr.u32 	%r386, %r385, 20;
	sub.s32 	%r387, 55, %r386;
	sub.s32 	%r38, %r407, %r387;
	shl.b64 	%rd24, %rd23, %r387;
	setp.gt.s32 	%p149, %r38, 0;
	@%p149 bra 	$L__BB0_46;
	sub.s32 	%r389, 1, %r38;
	shr.u64 	%rd282, %rd24, %r389;
	bra.uni 	$L__BB0_47;
$L__BB0_46:
	add.s32 	%r388, %r38, -1;
	cvt.u64.u32 	%rd264, %r388;
	shl.b64 	%rd265, %rd264, 52;
	add.s64 	%rd282, %rd265, %rd24;
$L__BB0_47:
	mov.b64 	%fd161, %rd282;
	abs.f64 	%fd171, %fd161;
$L__BB0_48:
	cvt.rzi.s32.f64 	%r390, %fd171;
	cvt.rn.f32.s32 	%f46, %r390;
	mul.lo.s32 	%r391, %r135, %r134;
	mul.wide.s32 	%rd266, %r391, 4;
	add.s64 	%rd267, %rd11, %rd266;
	st.global.f32 	[%rd267], %f46;
	add.s64 	%rd268, %rd267, %rd266;
	mov.b32 	%r392, 0;
	st.global.u32 	[%rd268], %r392;
	bra.uni 	$L__BB0_160;
$L__BB0_49:
	setp.geu.f64 	%p29, %fd14, 0d4088000000000000;
	@%p29 bra 	$L__BB0_71;
	{
	.reg .b32 %temp; 
	mov.b64 	{%temp, %r324}, %fd14;
	}
	and.b32  	%r325, %r324, 2147483647;
	{
	.reg .b32 %temp; 
	mov.b64 	{%r326, %temp}, %fd14;
	}
	mov.f64 	%fd141, 0d4070000000000000;
	{
	.reg .b32 %temp; 
	mov.b64 	{%temp, %r327}, %fd141;
	}
	and.b32  	%r329, %r327, 2147483647;
	{
	.reg .b32 %temp; 
	mov.b64 	{%r330, %temp}, %fd141;
	}
	mov.b64 	%fd172, {%r326, %r325};
	mov.b64 	%fd173, {%r330, %r329};
	max.u32 	%r331, %r325, %r329;
	setp.lt.u32 	%p114, %r331, 2146435072;
	@%p114 bra 	$L__BB0_54;
	setp.num.f64 	%p130, %fd172, %fd172;
	setp.num.f64 	%p131, %fd173, %fd173;
	and.pred  	%p132, %p130, %p131;
	@%p132 bra 	$L__BB0_53;
	mov.f64 	%fd151, 0d4070000000000000;
	add.rn.f64 	%fd174, %fd14, %fd151;
	bra.uni 	$L__BB0_70;
$L__BB0_53:
	setp.eq.f64 	%p133, %fd172, 0d7FF0000000000000;
	selp.f64 	%fd174, 0dFFF8000000000000, %fd14, %p133;
	bra.uni 	$L__BB0_70;
$L__BB0_54:
	setp.eq.f64 	%p115, %fd173, 0d0000000000000000;
	mov.f64 	%fd174, 0dFFF8000000000000;
	@%p115 bra 	$L__BB0_70;
	setp.ltu.f64 	%p116, %fd172, %fd173;
	mov.f64 	%fd174, %fd14;
	@%p116 bra 	$L__BB0_70;
	{
	.reg .b32 %temp; 
	mov.b64 	{%temp, %r332}, %fd172;
	}
	shr.u32 	%r412, %r332, 20;
	{
	.reg .b32 %temp; 
	mov.b64 	{%temp, %r40}, %fd173;
	}
	shr.u32 	%r413, %r40, 20;
	setp.gt.u32 	%p117, %r332, 1048575;
	@%p117 bra 	$L__BB0_58;
	mul.f64 	%fd172, %fd172, 0d4350000000000000;
	{
	.reg .b32 %temp; 
	mov.b64 	{%temp, %r333}, %fd172;
	}
	shr.u32 	%r334, %r333, 20;
	add.s32 	%r335, %r412, %r334;
	add.s32 	%r412, %r335, -54;
$L__BB0_58:
	setp.gt.u32 	%p118, %r40, 1048575;
	@%p118 bra 	$L__BB0_60;
	mul.f64 	%fd173, %fd173, 0d4350000000000000;
	{
	.reg .b32 %temp; 
	mov.b64 	{%temp, %r336}, %fd173;
	}
	shr.u32 	%r337, %r336, 20;
	add.s32 	%r338, %r413, %r337;
	add.s32 	%r413, %r338, -54;
$L__BB0_60:
	mov.b64 	%rd223, %fd172;
	mov.b64 	%rd224, %fd173;
	and.b64  	%rd225, %rd223, 4503599627370495;
	or.b64  	%rd284, %rd225, 4503599627370496;
	and.b64  	%rd226, %rd224, 4503599627370495;
	or.b64  	%rd29, %rd226, 4503599627370496;
	sub.s32 	%r46, %r412, %r413;
	min.s32 	%r47, %r46, 0;
	add.s32 	%r339, %r413, %r47;
	sub.s32 	%r340, %r412, %r339;
	add.s32 	%r341, %r340, 1;
	and.b32  	%r48, %r341, 3;
	setp.eq.s32 	%p119, %r48, 0;
	mov.u32 	%r416, %r46;
	@%p119 bra 	$L__BB0_63;
	neg.s32 	%r414, %r48;
	mov.u32 	%r416, %r46;
$L__BB0_62:
	.pragma "nounroll";
	sub.s64 	%rd227, %rd284, %rd29;
	mov.b64 	%fd143, %rd227;
	{
	.reg .b32 %temp; 
	mov.b64 	{%temp, %r342}, %fd143;
	}
	setp.lt.s32 	%p120, %r342, 0;
	selp.b64 	%rd287, %rd284, %rd227, %p120;
	shl.b64 	%rd284, %rd287, 1;
	add.s32 	%r416, %r416, -1;
	add.s32 	%r414, %r414, 1;
	setp.ne.s32 	%p121, %r414, 0;
	@%p121 bra 	$L__BB0_62;
$L__BB0_63:
	sub.s32 	%r343, %r46, %r47;
	setp.lt.u32 	%p122, %r343, 3;
	@%p122 bra 	$L__BB0_65;
$L__BB0_64:
	sub.s64 	%rd228, %rd284, %rd29;
	mov.b64 	%fd144, %rd228;
	{
	.reg .b32 %temp; 
	mov.b64 	{%temp, %r344}, %fd144;
	}
	setp.lt.s32 	%p123, %r344, 0;
	selp.b64 	%rd229, %rd284, %rd228, %p123;
	shl.b64 	%rd230, %rd229, 1;
	sub.s64 	%rd231, %rd230, %rd29;
	mov.b64 	%fd145, %rd231;
	{
	.reg .b32 %temp; 
	mov.b64 	{%temp, %r345}, %fd145;
	}
	setp.lt.s32 	%p124, %r345, 0;
	selp.b64 	%rd232, %rd230, %rd231, %p124;
	shl.b64 	%rd233, %rd232, 1;
	sub.s64 	%rd234, %rd233, %rd29;
	mov.b64 	%fd146, %rd234;
	{
	.reg .b32 %temp; 
	mov.b64 	{%temp, %r346}, %fd146;
	}
	setp.lt.s32 	%p125, %r346, 0;
	selp.b64 	%rd235, %rd233, %rd234, %p125;
	shl.b64 	%rd236, %rd235, 1;
	sub.s64 	%rd237, %rd236, %rd29;
	mov.b64 	%fd147, %rd237;
	{
	.reg .b32 %temp; 
	mov.b64 	{%temp, %r347}, %fd147;
	}
	setp.lt.s32 	%p126, %r347, 0;
	selp.b64 	%rd287, %rd236, %rd237, %p126;
	shl.b64 	%rd284, %rd287, 1;
	add.s32 	%r56, %r416, -4;
	setp.gt.s32 	%p127, %r416, 3;
	mov.u32 	%r416, %r56;
	@%p127 bra 	$L__BB0_64;
$L__BB0_65:
	and.b64  	%rd39, %rd287, 9223372036854775807;
	setp.eq.s64 	%p128, %rd39, 0;
	mov.b64 	%rd288, 0;
	@%p128 bra 	$L__BB0_69;
	mov.b64 	%fd148, %rd39;
	mul.f64 	%fd149, %fd148, 0d4350000000000000;
	{
	.reg .b32 %temp; 
	mov.b64 	{%temp, %r348}, %fd149;
	}
	shr.u32 	%r349, %r348, 20;
	sub.s32 	%r350, 55, %r349;
	sub.s32 	%r57, %r413, %r350;
	shl.b64 	%rd40, %rd39, %r350;
	setp.gt.s32 	%p129, %r57, 0;
	@%p129 bra 	$L__BB0_68;
	sub.s32 	%r352, 1, %r57;
	shr.u64 	%rd288, %rd40, %r352;
	bra.uni 	$L__BB0_69;
$L__BB0_68:
	add.s32 	%r351, %r57, -1;
	cvt.u64.u32 	%rd239, %r351;
	shl.b64 	%rd240, %rd239, 52;
	add.s64 	%rd288, %rd240, %rd40;
$L__BB0_69:
	mov.b64 	%fd150, %rd288;
	abs.f64 	%fd174, %fd150;
$L__BB0_70:
	cvt.rzi.s32.f64 	%r353, %fd174;
	sub.s32 	%r354, 256, %r353;
	cvt.rn.f32.s32 	%f45, %r354;
	mad.lo.s32 	%r355, %r134, %r2, %r1;
	mul.wide.s32 	%rd241, %r355, 4;
	add.s64 	%rd242, %rd10, %rd241;
	st.global.f32 	[%rd242], %f45;
	mul.lo.s32 	%r356, %r135, %r134;
	mul.wide.s32 	%rd243, %r356, 4;
	add.s64 	%rd244, %rd242, %rd243;
	mov.b32 	%r357, 1132396544;
	st.global.u32 	[%rd244], %r357;
	add.s64 	%rd245, %rd244, %rd243;
	mov.b32 	%r358, 0;
	st.global.u32 	[%rd245], %r358;
	bra.uni 	$L__BB0_160;
$L__BB0_71:
	setp.geu.f64 	%p30, %fd14, 0d4090000000000000;
	@%p30 bra 	$L__BB0_93;
	mad.lo.s32 	%r290, %r134, %r2, %r1;
	mul.wide.s32 	%rd200, %r290, 4;
	add.s64 	%rd201, %rd10, %rd200;
	mov.b32 	%r291, 0;
	st.global.u32 	[%rd201], %r291;
	mul.lo.s32 	%r292, %r135, %r134;
	mul.wide.s32 	%rd44, %r292, 4;
	add.s64 	%rd45, %rd201, %rd44;
	mov.b32 	%r293, 1132396544;
	st.global.u32 	[%rd45], %r293;
	{
	.reg .b32 %temp; 
	mov.b64 	{%temp, %r294}, %fd14;
	}
	and.b32  	%r295, %r294, 2147483647;
	{
	.reg .b32 %temp; 
	mov.b64 	{%r296, %temp}, %fd14;
	}
	mov.f64 	%fd130, 0d4070000000000000;
	{
	.reg .b32 %temp; 
	mov.b64 	{%temp, %r297}, %fd130;
	}
	and.b32  	%r299, %r297, 2147483647;
	{
	.reg .b32 %temp; 
	mov.b64 	{%r300, %temp}, %fd130;
	}
	mov.b64 	%fd175, {%r296, %r295};
	mov.b64 	%fd176, {%r300, %r299};
	max.u32 	%r301, %r295, %r299;
	setp.lt.u32 	%p94, %r301, 2146435072;
	@%p94 bra 	$L__BB0_76;
	setp.num.f64 	%p110, %fd175, %fd175;
	setp.num.f64 	%p111, %fd176, %fd176;
	and.pred  	%p112, %p110, %p111;
	@%p112 bra 	$L__BB0_75;
	mov.f64 	%fd140, 0d4070000000000000;
	add.rn.f64 	%fd177, %fd14, %fd140;
	bra.uni 	$L__BB0_92;
$L__BB0_75:
	setp.eq.f64 	%p113, %fd175, 0d7FF0000000000000;
	selp.f64 	%fd177, 0dFFF8000000000000, %fd14, %p113;
	bra.uni 	$L__BB0_92;
$L__BB0_76:
	setp.eq.f64 	%p95, %fd176, 0d0000000000000000;
	mov.f64 	%fd177, 0dFFF8000000000000;
	@%p95 bra 	$L__BB0_92;
	setp.ltu.f64 	%p96, %fd175, %fd176;
	mov.f64 	%fd177, %fd14;
	@%p96 bra 	$L__BB0_92;
	{
	.reg .b32 %temp; 
	mov.b64 	{%temp, %r302}, %fd175;
	}
	shr.u32 	%r418, %r302, 20;
	{
	.reg .b32 %temp; 
	mov.b64 	{%temp, %r59}, %fd176;
	}
	shr.u32 	%r419, %r59, 20;
	setp.gt.u32 	%p97, %r302, 1048575;
	@%p97 bra 	$L__BB0_80;
	mul.f64 	%fd175, %fd175, 0d4350000000000000;
	{
	.reg .b32 %temp; 
	mov.b64 	{%temp, %r303}, %fd175;
	}
	shr.u32 	%r304, %r303, 20;
	add.s32 	%r305, %r418, %r304;
	add.s32 	%r418, %r305, -54;
$L__BB0_80:
	setp.gt.u32 	%p98, %r59, 1048575;
	@%p98 bra 	$L__BB0_82;
	mul.f64 	%fd176, %fd176, 0d4350000000000000;
	{
	.reg .b32 %temp; 
	mov.b64 	{%temp, %r306}, %fd176;
	}
	shr.u32 	%r307, %r306, 20;
	add.s32 	%r308, %r419, %r307;
	add.s32 	%r419, %r308, -54;
$L__BB0_82:
	mov.b64 	%rd203, %fd175;
	mov.b64 	%rd204, %fd176;
	and.b64  	%rd205, %rd203, 4503599627370495;
	or.b64  	%rd290, %rd205, 4503599627370496;
	and.b64  	%rd206, %rd204, 4503599627370495;
	or.b64  	%rd47, %rd206, 4503599627370496;
	sub.s32 	%r65, %r418, %r419;
	min.s32 	%r66, %r65, 0;
	add.s32 	%r309, %r419, %r66;
	sub.s32 	%r310, %r418, %r309;
	add.s32 	%r311, %r310, 1;
	and.b32  	%r67, %r311, 3;
	setp.eq.s32 	%p99, %r67, 0;
	mov.u32 	%r422, %r65;
	@%p99 bra 	$L__BB0_85;
	neg.s32 	%r420, %r67;
	mov.u32 	%r422, %r65;
$L__BB0_84:
	.pragma "nounroll";
	sub.s64 	%rd207, %rd290, %rd47;
	mov.b64 	%fd132, %rd207;
	{
	.reg .b32 %temp; 
	mov.b64 	{%temp, %r312}, %fd132;
	}
	setp.lt.s32 	%p100, %r312, 0;
	selp.b64 	%rd293, %rd290, %rd207, %p100;
	shl.b64 	%rd290, %rd293, 1;
	add.s32 	%r422, %r422, -1;
	add.s32 	%r420, %r420, 1;
	setp.ne.s32 	%p101, %r420, 0;
	@%p101 bra 	$L__BB0_84;
$L__BB0_85:
	sub.s32 	%r313, %r65, %r66;
	setp.lt.u32 	%p102, %r313, 3;
	@%p102 bra 	$L__BB0_87;
$L__BB0_86:
	sub.s64 	%rd208, %rd290, %rd47;
	mov.b64 	%fd133, %rd208;
	{
	.reg .b32 %temp; 
	mov.b64 	{%temp, %r314}, %fd133;
	}
	setp.lt.s32 	%p103, %r314, 0;
	selp.b64 	%rd209, %rd290, %rd208, %p103;
	shl.b64 	%rd210, %rd209, 1;
	sub.s64 	%rd211, %rd210, %rd47;
	mov.b64 	%fd134, %rd211;
	{
	.reg .b32 %temp; 
	mov.b64 	{%temp, %r315}, %fd134;
	}
	setp.lt.s32 	%p104, %r315, 0;
	selp.b64 	%rd212, %rd210, %rd211, %p104;
	shl.b64 	%rd213, %rd212, 1;
	sub.s64 	%rd214, %rd213, %rd47;
	mov.b64 	%fd135, %rd214;
	{
	.reg .b32 %temp; 
	mov.b64 	{%temp, %r316}, %fd135;
	}
	setp.lt.s32 	%p105, %r316, 0;
	selp.b64 	%rd215, %rd213, %rd214, %p105;
	shl.b64 	%rd216, %rd215, 1;
	sub.s64 	%rd217, %rd216, %rd47;
	mov.b64 	%fd136, %rd217;
	{
	.reg .b32 %temp; 
	mov.b64 	{%temp, %r317}, %fd136;
	}
	setp.lt.s32 	%p106, %r317, 0;
	selp.b64 	%rd293, %rd216, %rd217, %p106;
	shl.b64 	%rd290, %rd293, 1;
	add.s32 	%r75, %r422, -4;
	setp.gt.s32 	%p107, %r422, 3;
	mov.u32 	%r422, %r75;
	@%p107 bra 	$L__BB0_86;
$L__BB0_87:
	and.b64  	%rd57, %rd293, 9223372036854775807;
	setp.eq.s64 	%p108, %rd57, 0;
	mov.b64 	%rd294, 0;
	@%p108 bra 	$L__BB0_91;
	mov.b64 	%fd137, %rd57;
	mul.f64 	%fd138, %fd137, 0d4350000000000000;
	{
	.reg .b32 %temp; 
	mov.b64 	{%temp, %r318}, %fd138;
	}
	shr.u32 	%r319, %r318, 20;
	sub.s32 	%r320, 55, %r319;
	sub.s32 	%r76, %r419, %r320;
	shl.b64 	%rd58, %rd57, %r320;
	setp.gt.s32 	%p109, %r76, 0;
	@%p109 bra 	$L__BB0_90;
	sub.s32 	%r322, 1, %r76;
	shr.u64 	%rd294, %rd58, %r322;
	bra.uni 	$L__BB0_91;
$L__BB0_90:
	add.s32 	%r321, %r76, -1;
	cvt.u64.u32 	%rd219, %r321;
	shl.b64 	%rd220, %rd219, 52;
	add.s64 	%rd294, %rd220, %rd58;
$L__BB0_91:
	mov.b64 	%fd139, %rd294;
	abs.f64 	%fd177, %fd139;
$L__BB0_92:
	cvt.rzi.s32.f64 	%r323, %fd177;
	cvt.rn.f32.s32 	%f44, %r323;
	add.s64 	%rd221, %rd45, %rd44;
	st.global.f32 	[%rd221], %f44;
	bra.uni 	$L__BB0_160;
$L__BB0_93:
	setp.geu.f64 	%p31, %fd14, 0d4094000000000000;
	@%p31 bra 	$L__BB0_115;
	mad.lo.s32 	%r255, %r134, %r2, %r1;
	mul.wide.s32 	%rd177, %r255, 4;
	add.s64 	%rd62, %rd10, %rd177;
	mov.b32 	%r256, 0;
	st.global.u32 	[%rd62], %r256;
	{
	.reg .b32 %temp; 
	mov.b64 	{%temp, %r257}, %fd14;
	}
	and.b32  	%r258, %r257, 2147483647;
	{
	.reg .b32 %temp; 
	mov.b64 	{%r259, %temp}, %fd14;
	}
	mov.f64 	%fd119, 0d4070000000000000;
	{
	.reg .b32 %temp; 
	mov.b64 	{%temp, %r260}, %fd119;
	}
	and.b32  	%r262, %r260, 2147483647;
	{
	.reg .b32 %temp; 
	mov.b64 	{%r263, %temp}, %fd119;
	}
	mov.b64 	%fd178, {%r259, %r258};
	mov.b64 	%fd179, {%r263, %r262};
	max.u32 	%r264, %r258, %r262;
	setp.lt.u32 	%p74, %r264, 2146435072;
	@%p74 bra 	$L__BB0_98;
	setp.num.f64 	%p90, %fd178, %fd178;
	setp.num.f64 	%p91, %fd179, %fd179;
	and.pred  	%p92, %p90, %p91;
	@%p92 bra 	$L__BB0_97;
	mov.f64 	%fd129, 0d4070000000000000;
	add.rn.f64 	%fd180, %fd14, %fd129;
	bra.uni 	$L__BB0_114;
$L__BB0_97:
	setp.eq.f64 	%p93, %fd178, 0d7FF0000000000000;
	selp.f64 	%fd180, 0dFFF8000000000000, %fd14, %p93;
	bra.uni 	$L__BB0_114;
$L__BB0_98:
	setp.eq.f64 	%p75, %fd179, 0d0000000000000000;
	mov.f64 	%fd180, 0dFFF8000000000000;
	@%p75 bra 	$L__BB0_114;
	setp.ltu.f64 	%p76, %fd178, %fd179;
	mov.f64 	%fd180, %fd14;
	@%p76 bra 	$L__BB0_114;
	{
	.reg .b32 %temp; 
	mov.b64 	{%temp, %r265}, %fd178;
	}
	shr.u32 	%r424, %r265, 20;
	{
	.reg .b32 %temp; 
	mov.b64 	{%temp, %r78}, %fd179;
	}
	shr.u32 	%r425, %r78, 20;
	setp.gt.u32 	%p77, %r265, 1048575;
	@%p77 bra 	$L__BB0_102;
	mul.f64 	%fd178, %fd178, 0d4350000000000000;
	{
	.reg .b32 %temp; 
	mov.b64 	{%temp, %r266}, %fd178;
	}
	shr.u32 	%r267, %r266, 20;
	add.s32 	%r268, %r424, %r267;
	add.s32 	%r424, %r268, -54;
$L__BB0_102:
	setp.gt.u32 	%p78, %r78, 1048575;
	@%p78 bra 	$L__BB0_104;
	mul.f64 	%fd179, %fd179, 0d4350000000000000;
	{
	.reg .b32 %temp; 
	mov.b64 	{%temp, %r269}, %fd179;
	}
	shr.u32 	%r270, %r269, 20;
	add.s32 	%r271, %r425, %r270;
	add.s32 	%r425, %r271, -54;
$L__BB0_104:
	mov.b64 	%rd179, %fd178;
	mov.b64 	%rd180, %fd179;
	and.b64  	%rd181, %rd179, 4503599627370495;
	or.b64  	%rd296, %rd181, 4503599627370496;
	and.b64  	%rd182, %rd180, 4503599627370495;
	or.b64  	%rd64, %rd182, 4503599627370496;
	sub.s32 	%r84, %r424, %r425;
	min.s32 	%r85, %r84, 0;
	add.s32 	%r272, %r425, %r85;
	sub.s32 	%r273, %r424, %r272;
	add.s32 	%r274, %r273, 1;
	and.b32  	%r86, %r274, 3;
	setp.eq.s32 	%p79, %r86, 0;
	mov.u32 	%r428, %r84;
	@%p79 bra 	$L__BB0_107;
	neg.s32 	%r426, %r86;
	mov.u32 	%r428, %r84;
$L__BB0_106:
	.pragma "nounroll";
	sub.s64 	%rd183, %rd296, %rd64;
	mov.b64 	%fd121, %rd183;
	{
	.reg .b32 %temp; 
	mov.b64 	{%temp, %r275}, %fd121;
	}
	setp.lt.s32 	%p80, %r275, 0;
	selp.b64 	%rd299, %rd296, %rd183, %p80;
	shl.b64 	%rd296, %rd299, 1;
	add.s32 	%r428, %r428, -1;
	add.s32 	%r426, %r426, 1;
	setp.ne.s32 	%p81, %r426, 0;
	@%p81 bra 	$L__BB0_106;
$L__BB0_107:
	sub.s32 	%r276, %r84, %r85;
	setp.lt.u32 	%p82, %r276, 3;
	@%p82 bra 	$L__BB0_109;
$L__BB0_108:
	sub.s64 	%rd184, %rd296, %rd64;
	mov.b64 	%fd122, %rd184;
	{
	.reg .b32 %temp; 
	mov.b64 	{%temp, %r277}, %fd122;
	}
	setp.lt.s32 	%p83, %r277, 0;
	selp.b64 	%rd185, %rd296, %rd184, %p83;
	shl.b64 	%rd186, %rd185, 1;
	sub.s64 	%rd187, %rd186, %rd64;
	mov.b64 	%fd123, %rd187;
	{
	.reg .b32 %temp; 
	mov.b64 	{%temp, %r278}, %fd123;
	}
	setp.lt.s32 	%p84, %r278, 0;
	selp.b64 	%rd188, %rd186, %rd187, %p84;
	shl.b64 	%rd189, %rd188, 1;
	sub.s64 	%rd190, %rd189, %rd64;
	mov.b64 	%fd124, %rd190;
	{
	.reg .b32 %temp; 
	mov.b64 	{%temp, %r279}, %fd124;
	}
	setp.lt.s32 	%p85, %r279, 0;
	selp.b64 	%rd191, %rd189, %rd190, %p85;
	shl.b64 	%rd192, %rd191, 1;
	sub.s64 	%rd193, %rd192, %rd64;
	mov.b64 	%fd125, %rd193;
	{
	.reg .b32 %temp; 
	mov.b64 	{%temp, %r280}, %fd125;
	}
	setp.lt.s32 	%p86, %r280, 0;
	selp.b64 	%rd299, %rd192, %rd193, %p86;
	shl.b64 	%rd296, %rd299, 1;
	add.s32 	%r94, %r428, -4;
	setp.gt.s32 	%p87, %r428, 3;
	mov.u32 	%r428, %r94;
	@%p87 bra 	$L__BB0_108;
$L__BB0_109:
	and.b64  	%rd74, %rd299, 9223372036854775807;
	setp.eq.s64 	%p88, %rd74, 0;
	mov.b64 	%rd300, 0;
	@%p88 bra 	$L__BB0_113;
	mov.b64 	%fd126, %rd74;
	mul.f64 	%fd127, %fd126, 0d4350000000000000;
	{
	.reg .b32 %temp; 
	mov.b64 	{%temp, %r281}, %fd127;
	}
	shr.u32 	%r282, %r281, 20;
	sub.s32 	%r283, 55, %r282;
	sub.s32 	%r95, %r425, %r283;
	shl.b64 	%rd75, %rd74, %r283;
	setp.gt.s32 	%p89, %r95, 0;
	@%p89 bra 	$L__BB0_112;
	sub.s32 	%r285, 1, %r95;
	shr.u64 	%rd300, %rd75, %r285;
	bra.uni 	$L__BB0_113;
$L__BB0_112:
	add.s32 	%r284, %r95, -1;
	cvt.u64.u32 	%rd195, %r284;
	shl.b64 	%rd196, %rd195, 52;
	add.s64 	%rd300, %rd196, %rd75;
$L__BB0_113:
	mov.b64 	%fd128, %rd300;
	abs.f64 	%fd180, %fd128;
$L__BB0_114:
	cvt.rzi.s32.f64 	%r286, %fd180;
	sub.s32 	%r287, 256, %r286;
	cvt.rn.f32.s32 	%f43, %r287;
	mul.lo.s32 	%r288, %r135, %r134;
	mul.wide.s32 	%rd197, %r288, 4;
	add.s64 	%rd198, %rd62, %rd197;
	st.global.f32 	[%rd198], %f43;
	add.s64 	%rd199, %rd198, %rd197;
	mov.b32 	%r289, 1132396544;
	st.global.u32 	[%rd199], %r289;
	bra.uni 	$L__BB0_160;
$L__BB0_115:
	setp.geu.f64 	%p32, %fd14, 0d4098000000000000;
	@%p32 bra 	$L__BB0_137;
	{
	.reg .b32 %temp; 
	mov.b64 	{%temp, %r221}, %fd14;
	}
	and.b32  	%r222, %r221, 2147483647;
	{
	.reg .b32 %temp; 
	mov.b64 	{%r223, %temp}, %fd14;
	}
	mov.f64 	%fd108, 0d4070000000000000;
	{
	.reg .b32 %temp; 
	mov.b64 	{%temp, %r224}, %fd108;
	}
	and.b32  	%r226, %r224, 2147483647;
	{
	.reg .b32 %temp; 
	mov.b64 	{%r227, %temp}, %fd108;
	}
	mov.b64 	%fd181, {%r223, %r222};
	mov.b64 	%fd182, {%r227, %r226};
	max.u32 	%r228, %r222, %r226;
	setp.lt.u32 	%p54, %r228, 2146435072;
	@%p54 bra 	$L__BB0_120;
	setp.num.f64 	%p70, %fd181, %fd181;
	setp.num.f64 	%p71, %fd182, %fd182;
	and.pred  	%p72, %p70, %p71;
	@%p72 bra 	$L__BB0_119;
	mov.f64 	%fd118, 0d4070000000000000;
	add.rn.f64 	%fd183, %fd14, %fd118;
	bra.uni 	$L__BB0_136;
$L__BB0_119:
	setp.eq.f64 	%p73, %fd181, 0d7FF0000000000000;
	selp.f64 	%fd183, 0dFFF8000000000000, %fd14, %p73;
	bra.uni 	$L__BB0_136;
$L__BB0_120:
	setp.eq.f64 	%p55, %fd182, 0d0000000000000000;
	mov.f64 	%fd183, 0dFFF8000000000000;
	@%p55 bra 	$L__BB0_136;
	setp.ltu.f64 	%p56, %fd181, %fd182;
	mov.f64 	%fd183, %fd14;
	@%p56 bra 	$L__BB0_136;
	{
	.reg .b32 %temp; 
	mov.b64 	{%temp, %r229}, %fd181;
	}
	shr.u32 	%r430, %r229, 20;
	{
	.reg .b32 %temp; 
	mov.b64 	{%temp, %r97}, %fd182;
	}
	shr.u32 	%r431, %r97, 20;
	setp.gt.u32 	%p57, %r229, 1048575;
	@%p57 bra 	$L__BB0_124;
	mul.f64 	%fd181, %fd181, 0d4350000000000000;
	{
	.reg .b32 %temp; 
	mov.b64 	{%temp, %r230}, %fd181;
	}
	shr.u32 	%r231, %r230, 20;
	add.s32 	%r232, %r430, %r231;
	add.s32 	%r430, %r232, -54;
$L__BB0_124:
	setp.gt.u32 	%p58, %r97, 1048575;
	@%p58 bra 	$L__BB0_126;
	mul.f64 	%fd182, %fd182, 0d4350000000000000;
	{
	.reg .b32 %temp; 
	mov.b64 	{%temp, %r233}, %fd182;
	}
	shr.u32 	%r234, %r233, 20;
	add.s32 	%r235, %r431, %r234;
	add.s32 	%r431, %r235, -54;
$L__BB0_126:
	mov.b64 	%rd154, %fd181;
	mov.b64 	%rd155, %fd182;
	and.b64  	%rd156, %rd154, 4503599627370495;
	or.b64  	%rd302, %rd156, 4503599627370496;
	and.b64  	%rd157, %rd155, 4503599627370495;
	or.b64  	%rd80, %rd157, 4503599627370496;
	sub.s32 	%r103, %r430, %r431;
	min.s32 	%r104, %r103, 0;
	add.s32 	%r236, %r431, %r104;
	sub.s32 	%r237, %r430, %r236;
	add.s32 	%r238, %r237, 1;
	and.b32  	%r105, %r238, 3;
	setp.eq.s32 	%p59, %r105, 0;
	mov.u32 	%r434, %r103;
	@%p59 bra 	$L__BB0_129;
	neg.s32 	%r432, %r105;
	mov.u32 	%r434, %r103;
$L__BB0_128:
	.pragma "nounroll";
	sub.s64 	%rd158, %rd302, %rd80;
	mov.b64 	%fd110, %rd158;
	{
	.reg .b32 %temp; 
	mov.b64 	{%temp, %r239}, %fd110;
	}
	setp.lt.s32 	%p60, %r239, 0;
	selp.b64 	%rd305, %rd302, %rd158, %p60;
	shl.b64 	%rd302, %rd305, 1;
	add.s32 	%r434, %r434, -1;
	add.s32 	%r432, %r432, 1;
	setp.ne.s32 	%p61, %r432, 0;
	@%p61 bra 	$L__BB0_128;
$L__BB0_129:
	sub.s32 	%r240, %r103, %r104;
	setp.lt.u32 	%p62, %r240, 3;
	@%p62 bra 	$L__BB0_131;
$L__BB0_130:
	sub.s64 	%rd159, %rd302, %rd80;
	mov.b64 	%fd111, %rd159;
	{
	.reg .b32 %temp; 
	mov.b64 	{%temp, %r241}, %fd111;
	}
	setp.lt.s32 	%p63, %r241, 0;
	selp.b64 	%rd160, %rd302, %rd159, %p63;
	shl.b64 	%rd161, %rd160, 1;
	sub.s64 	%rd162, %rd161, %rd80;
	mov.b64 	%fd112, %rd162;
	{
	.reg .b32 %temp; 
	mov.b64 	{%temp, %r242}, %fd112;
	}
	setp.lt.s32 	%p64, %r242, 0;
	selp.b64 	%rd163, %rd161, %rd162, %p64;
	shl.b64 	%rd164, %rd163, 1;
	sub.s64 	%rd165, %rd164, %rd80;
	mov.b64 	%fd113, %rd165;
	{
	.reg .b32 %temp; 
	mov.b64 	{%temp, %r243}, %fd113;
	}
	setp.lt.s32 	%p65, %r243, 0;
	selp.b64 	%rd166, %rd164, %rd165, %p65;
	shl.b64 	%rd167, %rd166, 1;
	sub.s64 	%rd168, %rd167, %rd80;
	mov.b64 	%fd114, %rd168;
	{
	.reg .b32 %temp; 
	mov.b64 	{%temp, %r244}, %fd114;
	}
	setp.lt.s32 	%p66, %r244, 0;
	selp.b64 	%rd305, %rd167, %rd168, %p66;
	shl.b64 	%rd302, %rd305, 1;
	add.s32 	%r113, %r434, -4;
	setp.gt.s32 	%p67, %r434, 3;
	mov.u32 	%r434, %r113;
	@%p67 bra 	$L__BB0_130;
$L__BB0_131:
	and.b64  	%rd90, %rd305, 9223372036854775807;
	setp.eq.s64 	%p68, %rd90, 0;
	mov.b64 	%rd306, 0;
	@%p68 bra 	$L__BB0_135;
	mov.b64 	%fd115, %rd90;
	mul.f64 	%fd116, %fd115, 0d4350000000000000;
	{
	.reg .b32 %temp; 
	mov.b64 	{%temp, %r245}, %fd116;
	}
	shr.u32 	%r246, %r245, 20;
	sub.s32 	%r247, 55, %r246;
	sub.s32 	%r114, %r431, %r247;
	shl.b64 	%rd91, %rd90, %r247;
	setp.gt.s32 	%p69, %r114, 0;
	@%p69 bra 	$L__BB0_134;
	sub.s32 	%r249, 1, %r114;
	shr.u64 	%rd306, %rd91, %r249;
	bra.uni 	$L__BB0_135;
$L__BB0_134:
	add.s32 	%r248, %r114, -1;
	cvt.u64.u32 	%rd170, %r248;
	shl.b64 	%rd171, %rd170, 52;
	add.s64 	%rd306, %rd171, %rd91;
$L__BB0_135:
	mov.b64 	%fd117, %rd306;
	abs.f64 	%fd183, %fd117;
$L__BB0_136:
	cvt.rzi.s32.f64 	%r250, %fd183;
	cvt.rn.f32.s32 	%f42, %r250;
	mad.lo.s32 	%r251, %r134, %r2, %r1;
	mul.wide.s32 	%rd172, %r251, 4;
	add.s64 	%rd173, %rd10, %rd172;
	st.global.f32 	[%rd173], %f42;
	mul.lo.s32 	%r252, %r135, %r134;
	mul.wide.s32 	%rd174, %r252, 4;
	add.s64 	%rd175, %rd173, %rd174;
	mov.b32 	%r253, 0;
	st.global.u32 	[%rd175], %r253;
	add.s64 	%rd176, %rd175, %rd174;
	mov.b32 	%r254, 1132396544;
	st.global.u32 	[%rd176], %r254;
	bra.uni 	$L__BB0_160;
$L__BB0_137:
	setp.geu.f64 	%p33, %fd14, 0d409C000000000000;
	@%p33 bra 	$L__BB0_160;
	mad.lo.s32 	%r186, %r134, %r2, %r1;
	mul.wide.s32 	%rd131, %r186, 4;
	add.s64 	%rd132, %rd10, %rd131;
	mov.b32 	%r187, 1132396544;
	st.global.u32 	[%rd132], %r187;
	mul.lo.s32 	%r188, %r135, %r134;
	mul.wide.s32 	%rd95, %r188, 4;
	add.s64 	%rd96, %rd132, %rd95;
	mov.b32 	%r189, 0;
	st.global.u32 	[%rd96], %r189;
	{
	.reg .b32 %temp; 
	mov.b64 	{%temp, %r190}, %fd14;
	}
	and.b32  	%r191, %r190, 2147483647;
	{
	.reg .b32 %temp; 
	mov.b64 	{%r192, %temp}, %fd14;
	}
	mov.f64 	%fd97, 0d4070000000000000;
	{
	.reg .b32 %temp; 
	mov.b64 	{%temp, %r193}, %fd97;
	}
	and.b32  	%r195, %r193, 2147483647;
	{
	.reg .b32 %temp; 
	mov.b64 	{%r196, %temp}, %fd97;
	}
	mov.b64 	%fd184, {%r192, %r191};
	mov.b64 	%fd185, {%r196, %r195};
	max.u32 	%r197, %r191, %r195;
	setp.lt.u32 	%p34, %r197, 2146435072;
	@%p34 bra 	$L__BB0_142;
	setp.num.f64 	%p50, %fd184, %fd184;
	setp.num.f64 	%p51, %fd185, %fd185;
	and.pred  	%p52, %p50, %p51;
	@%p52 bra 	$L__BB0_141;
	mov.f64 	%fd107, 0d4070000000000000;
	add.rn.f64 	%fd186, %fd14, %fd107;
	bra.uni 	$L__BB0_158;
$L__BB0_141:
	setp.eq.f64 	%p53, %fd184, 0d7FF0000000000000;
	selp.f64 	%fd186, 0dFFF8000000000000, %fd14, %p53;
	bra.uni 	$L__BB0_158;
$L__BB0_142:
	setp.eq.f64 	%p35, %fd185, 0d0000000000000000;
	mov.f64 	%fd186, 0dFFF8000000000000;
	@%p35 bra 	$L__BB0_158;
	setp.ltu.f64 	%p36, %fd184, %fd185;
	mov.f64 	%fd186, %fd14;
	@%p36 bra 	$L__BB0_158;
	{
	.reg .b32 %temp; 
	mov.b64 	{%temp, %r198}, %fd184;
	}
	shr.u32 	%r436, %r198, 20;
	{
	.reg .b32 %temp; 
	mov.b64 	{%temp, %r116}, %fd185;
	}
	shr.u32 	%r437, %r116, 20;
	setp.gt.u32 	%p37, %r198, 1048575;
	@%p37 bra 	$L__BB0_146;
	mul.f64 	%fd184, %fd184, 0d4350000000000000;
	{
	.reg .b32 %temp; 
	mov.b64 	{%temp, %r199}, %fd184;
	}
	shr.u32 	%r200, %r199, 20;
	add.s32 	%r201, %r436, %r200;
	add.s32 	%r436, %r201, -54;
$L__BB0_146:
	setp.gt.u32 	%p38, %r116, 1048575;
	@%p38 bra 	$L__BB0_148;
	mul.f64 	%fd185, %fd185, 0d4350000000000000;
	{
	.reg .b32 %temp; 
	mov.b64 	{%temp, %r202}, %fd185;
	}
	shr.u32 	%r203, %r202, 20;
	add.s32 	%r204, %r437, %r203;
	add.s32 	%r437, %r204, -54;
$L__BB0_148:
	mov.b64 	%rd134, %fd184;
	mov.b64 	%rd135, %fd185;
	and.b64  	%rd136, %rd134, 4503599627370495;
	or.b64  	%rd308, %rd136, 4503599627370496;
	and.b64  	%rd137, %rd135, 4503599627370495;
	or.b64  	%rd98, %rd137, 4503599627370496;
	sub.s32 	%r122, %r436, %r437;
	min.s32 	%r123, %r122, 0;
	add.s32 	%r205, %r437, %r123;
	sub.s32 	%r206, %r436, %r205;
	add.s32 	%r207, %r206, 1;
	and.b32  	%r124, %r207, 3;
	setp.eq.s32 	%p39, %r124, 0;
	mov.u32 	%r440, %r122;
	@%p39 bra 	$L__BB0_151;
	neg.s32 	%r438, %r124;
	mov.u32 	%r440, %r122;
$L__BB0_150:
	.pragma "nounroll";
	sub.s64 	%rd138, %rd308, %rd98;
	mov.b64 	%fd99, %rd138;
	{
	.reg .b32 %temp; 
	mov.b64 	{%temp, %r208}, %fd99;
	}
	setp.lt.s32 	%p40, %r208, 0;
	selp.b64 	%rd311, %rd308, %rd138, %p40;
	shl.b64 	%rd308, %rd311, 1;
	add.s32 	%r440, %r440, -1;
	add.s32 	%r438, %r438, 1;
	setp.ne.s32 	%p41, %r438, 0;
	@%p41 bra 	$L__BB0_150;
$L__BB0_151:
	sub.s32 	%r209, %r122, %r123;
	setp.lt.u32 	%p42, %r209, 3;
	@%p42 bra 	$L__BB0_153;
$L__BB0_152:
	sub.s64 	%rd139, %rd308, %rd98;
	mov.b64 	%fd100, %rd139;
	{
	.reg .b32 %temp; 
	mov.b64 	{%temp, %r210}, %fd100;
	}
	setp.lt.s32 	%p43, %r210, 0;
	selp.b64 	%rd140, %rd308, %rd139, %p43;
	shl.b64 	%rd141, %rd140, 1;
	sub.s64 	%rd142, %rd141, %rd98;
	mov.b64 	%fd101, %rd142;
	{
	.reg .b32 %temp; 
	mov.b64 	{%temp, %r211}, %fd101;
	}
	setp.lt.s32 	%p44, %r211, 0;
	selp.b64 	%rd143, %rd141, %rd142, %p44;
	shl.b64 	%rd144, %rd143, 1;
	sub.s64 	%rd145, %rd144, %rd98;
	mov.b64 	%fd102, %rd145;
	{
	.reg .b32 %temp; 
	mov.b64 	{%temp, %r212}, %fd102;
	}
	setp.lt.s32 	%p45, %r212, 0;
	selp.b64 	%rd146, %rd144, %rd145, %p45;
	shl.b64 	%rd147, %rd146, 1;
	sub.s64 	%rd148, %rd147, %rd98;
	mov.b64 	%fd103, %rd148;
	{
	.reg .b32 %temp; 
	mov.b64 	{%temp, %r213}, %fd103;
	}
	setp.lt.s32 	%p46, %r213, 0;
	selp.b64 	%rd311, %rd147, %rd148, %p46;
	shl.b64 	%rd308, %rd311, 1;
	add.s32 	%r132, %r440, -4;
	setp.gt.s32 	%p47, %r440, 3;
	mov.u32 	%r440, %r132;
	@%p47 bra 	$L__BB0_152;
$L__BB0_153:
	and.b64  	%rd108, %rd311, 9223372036854775807;
	setp.eq.s64 	%p48, %rd108, 0;
	mov.b64 	%rd312, 0;
	@%p48 bra 	$L__BB0_157;
	mov.b64 	%fd104, %rd108;
	mul.f64 	%fd105, %fd104, 0d4350000000000000;
	{
	.reg .b32 %temp; 
	mov.b64 	{%temp, %r214}, %fd105;
	}
	shr.u32 	%r215, %r214, 20;
	sub.s32 	%r216, 55, %r215;
	sub.s32 	%r133, %r437, %r216;
	shl.b64 	%rd109, %rd108, %r216;
	setp.gt.s32 	%p49, %r133, 0;
	@%p49 bra 	$L__BB0_156;
	sub.s32 	%r218, 1, %r133;
	shr.u64 	%rd312, %rd109, %r218;
	bra.uni 	$L__BB0_157;
$L__BB0_156:
	add.s32 	%r217, %r133, -1;
	cvt.u64.u32 	%rd150, %r217;
	shl.b64 	%rd151, %rd150, 52;
	add.s64 	%rd312, %rd151, %rd109;
$L__BB0_157:
	mov.b64 	%fd106, %rd312;
	abs.f64 	%fd186, %fd106;
$L__BB0_158:
	cvt.rzi.s32.f64 	%r219, %fd186;
	sub.s32 	%r220, 256, %r219;
	cvt.rn.f32.s32 	%f41, %r220;
	add.s64 	%rd152, %rd96, %rd95;
	st.global.f32 	[%rd152], %f41;
	bra.uni 	$L__BB0_160;
$L__BB0_159:
	mad.lo.s32 	%r183, %r134, %r2, %r1;
	mul.wide.s32 	%rd126, %r183, 4;
	add.s64 	%rd127, %rd10, %rd126;
	mov.b32 	%r184, 0;
	st.global.u32 	[%rd127], %r184;
	mul.lo.s32 	%r185, %r135, %r134;
	mul.wide.s32 	%rd128, %r185, 4;
	add.s64 	%rd129, %rd127, %rd128;
	st.global.u32 	[%rd129], %r184;
	add.s64 	%rd130, %rd129, %rd128;
	st.global.u32 	[%rd130], %r184;
$L__BB0_160:
	ret;

}
.func  (.param .b64 func_retval0) __internal_accurate_pow(
	.param .b64 __internal_accurate_pow_param_0
)
{
	.reg .pred 	%p<8>;
	.reg .b32 	%r<46>;
	.reg .b32 	%f<3>;
	.reg .b64 	%fd<109>;

	ld.param.f64 	%fd10, [__internal_accurate_pow_param_0];
	mov.f64 	%fd11, 0d3FF4CCCCCCCCCCCD;
	{
	.reg .b32 %temp; 
	mov.b64 	{%temp, %r8}, %fd11;
	}
	{
	.reg .b32 %temp; 
	mov.b64 	{%r9, %temp}, %fd11;
	}
	shr.u32 	%r10, %r8, 20;
	setp.lt.u32 	%p1, %r8, 1048576;
	mov.f64 	%fd12, 0d4354CCCCCCCCCCCD;
	{
	.reg .b32 %temp; 
	mov.b64 	{%temp, %r11}, %fd12;
	}
	{
	.reg .b32 %temp; 
	mov.b64 	{%r12, %temp}, %fd12;
	}
	shr.u32 	%r13, %r11, 20;
	add.s32 	%r14, %r13, -54;
	selp.b32 	%r15, %r12, %r9, %p1;
	selp.b32 	%r16, %r11, %r8, %p1;
	selp.b32 	%r1, %r14, %r10, %p1;
	add.s32 	%r45, %r1, -1023;
	and.b32  	%r17, %r16, -2146435073;
	or.b32  	%r18, %r17, 1072693248;
	mov.b64 	%fd107, {%r15, %r18};
	setp.lt.u32 	%p2, %r18, 1073127583;
	@%p2 bra 	$L__BB1_2;
	{
	.reg .b32 %temp; 
	mov.b64 	{%r19, %temp}, %fd107;
	}
	{
	.reg .b32 %temp; 
	mov.b64 	{%temp, %r20}, %fd107;
	}
	add.s32 	%r21, %r20, -1048576;
	mov.b64 	%fd107, {%r19, %r21};
	add.s32 	%r45, %r1, -1022;
$L__BB1_2:
	add.f64 	%fd13, %fd107, 0dBFF0000000000000;
	add.f64 	%fd14, %fd107, 0d3FF0000000000000;
	rcp.approx.ftz.f64 	%fd15, %fd14;
	neg.f64 	%fd16, %fd14;
	fma.rn.f64 	%fd17, %fd16, %fd15, 0d3FF0000000000000;
	fma.rn.f64 	%fd18, %fd17, %fd17, %fd17;
	fma.rn.f64 	%fd19, %fd18, %fd15, %fd15;
	mul.f64 	%fd20, %fd13, %fd19;
	fma.rn.f64 	%fd21, %fd13, %fd19, %fd20;
	mul.f64 	%fd22, %fd21, %fd21;
	fma.rn.f64 	%fd23, %fd22, 0d3EB0F5FF7D2CAFE2, 0d3ED0F5D241AD3B5A;
	fma.rn.f64 	%fd24, %fd23, %fd22, 0d3EF3B20A75488A3F;
	fma.rn.f64 	%fd25, %fd24, %fd22, 0d3F1745CDE4FAECD5;
	fma.rn.f64 	%fd26, %fd25, %fd22, 0d3F3C71C7258A578B;
	fma.rn.f64 	%fd27, %fd26, %fd22, 0d3F6249249242B910;
	fma.rn.f64 	%fd28, %fd27, %fd22, 0d3F89999999999DFB;
	sub.f64 	%fd29, %fd13, %fd21;
	add.f64 	%fd30, %fd29, %fd29;
	neg.f64 	%fd31, %fd21;
	fma.rn.f64 	%fd32, %fd31, %fd13, %fd30;
	mul.f64 	%fd33, %fd19, %fd32;
	fma.rn.f64 	%fd34, %fd22, %fd28, 0d3FB5555555555555;
	mov.f64 	%fd35, 0d3FB5555555555555;
	sub.f64 	%fd36, %fd35, %fd34;
	fma.rn.f64 	%fd37, %fd22, %fd28, %fd36;
	add.f64 	%fd38, %fd37, 0dBC46A4CB00B9E7B0;
	add.f64 	%fd39, %fd34, %fd38;
	sub.f64 	%fd40, %fd34, %fd39;
	add.f64 	%fd41, %fd38, %fd40;
	mul.rn.f64 	%fd42, %fd21, %fd21;
	neg.f64 	%fd43, %fd42;
	fma.rn.f64 	%fd44, %fd21, %fd21, %fd43;
	{
	.reg .b32 %temp; 
	mov.b64 	{%r22, %temp}, %fd33;
	}
	{
	.reg .b32 %temp; 
	mov.b64 	{%temp, %r23}, %fd33;
	}
	add.s32 	%r24, %r23, 1048576;
	mov.b64 	%fd45, {%r22, %r24};
	fma.rn.f64 	%fd46, %fd21, %fd45, %fd44;
	mul.rn.f64 	%fd47, %fd42, %fd21;
	neg.f64 	%fd48, %fd47;
	fma.rn.f64 	%fd49, %fd42, %fd21, %fd48;
	fma.rn.f64 	%fd50, %fd42, %fd33, %fd49;
	fma.rn.f64 	%fd51, %fd46, %fd21, %fd50;
	mul.rn.f64 	%fd52, %fd39, %fd47;
	neg.f64 	%fd53, %fd52;
	fma.rn.f64 	%fd54, %fd39, %fd47, %fd53;
	fma.rn.f64 	%fd55, %fd39, %fd51, %fd54;
	fma.rn.f64 	%fd56, %fd41, %fd47, %fd55;
	add.f64 	%fd57, %fd52, %fd56;
	sub.f64 	%fd58, %fd52, %fd57;
	add.f64 	%fd59, %fd56, %fd58;
	add.f64 	%fd60, %fd21, %fd57;
	sub.f64 	%fd61, %fd21, %fd60;
	add.f64 	%fd62, %fd57, %fd61;
	add.f64 	%fd63, %fd59, %fd62;
	add.f64 	%fd64, %fd33, %fd63;
	add.f64 	%fd65, %fd60, %fd64;
	sub.f64 	%fd66, %fd60, %fd65;
	add.f64 	%fd67, %fd64, %fd66;
	xor.b32  	%r25, %r45, -2147483648;
	mov.b32 	%r26, 1127219200;
	mov.b64 	%fd68, {%r25, %r26};
	mov.b32 	%r27, -2147483648;
	mov.b64 	%fd69, {%r27, %r26};
	sub.f64 	%fd70, %fd68, %fd69;
	fma.rn.f64 	%fd71, %fd70, 0d3FE62E42FEFA39EF, %fd65;
	fma.rn.f64 	%fd72, %fd70, 0dBFE62E42FEFA39EF, %fd71;
	sub.f64 	%fd73, %fd72, %fd65;
	sub.f64 	%fd74, %fd67, %fd73;
	fma.rn.f64 	%fd75, %fd70, 0d3C7ABC9E3B39803F, %fd74;
	add.f64 	%fd76, %fd71, %fd75;
	sub.f64 	%fd77, %fd71, %fd76;
	add.f64 	%fd78, %fd75, %fd77;
	{
	.reg .b32 %temp; 
	mov.b64 	{%temp, %r28}, %fd10;
	}
	{
	.reg .b32 %temp; 
	mov.b64 	{%r29, %temp}, %fd10;
	}
	shl.b32 	%r30, %r28, 1;
	setp.gt.u32 	%p3, %r30, -33554433;
	and.b32  	%r31, %r28, -15728641;
	selp.b32 	%r32, %r31, %r28, %p3;
	mov.b64 	%fd79, {%r29, %r32};
	mul.rn.f64 	%fd80, %fd76, %fd79;
	neg.f64 	%fd81, %fd80;
	fma.rn.f64 	%fd82, %fd76, %fd79, %fd81;
	fma.rn.f64 	%fd83, %fd78, %fd79, %fd82;
	add.f64 	%fd4, %fd80, %fd83;
	sub.f64 	%fd84, %fd80, %fd4;
	add.f64 	%fd5, %fd83, %fd84;
	fma.rn.f64 	%fd85, %fd4, 0d3FF71547652B82FE, 0d4338000000000000;
	{
	.reg .b32 %temp; 
	mov.b64 	{%r5, %temp}, %fd85;
	}
	mov.f64 	%fd86, 0dC338000000000000;
	add.rn.f64 	%fd87, %fd85, %fd86;
	fma.rn.f64 	%fd88, %fd87, 0dBFE62E42FEFA39EF, %fd4;
	fma.rn.f64 	%fd89, %fd87, 0dBC7ABC9E3B39803F, %fd88;
	fma.rn.f64 	%fd90, %fd89, 0d3E5ADE1569CE2BDF, 0d3E928AF3FCA213EA;
	fma.rn.f64 	%fd91, %fd90, %fd89, 0d3EC71DEE62401315;
	fma.rn.f64 	%fd92, %fd91, %fd89, 0d3EFA01997C89EB71;
	fma.rn.f64 	%fd93, %fd92, %fd89, 0d3F2A01A014761F65;
	fma.rn.f64 	%fd94, %fd93, %fd89, 0d3F56C16C1852B7AF;
	fma.rn.f64 	%fd95, %fd94, %fd89, 0d3F81111111122322;
	fma.rn.f64 	%fd96, %fd95, %fd89, 0d3FA55555555502A1;
	fma.rn.f64 	%fd97, %fd96, %fd89, 0d3FC5555555555511;
	fma.rn.f64 	%fd98, %fd97, %fd89, 0d3FE000000000000B;
	fma.rn.f64 	%fd99, %fd98, %fd89, 0d3FF0000000000000;
	fma.rn.f64 	%fd100, %fd99, %fd89, 0d3FF0000000000000;
	{
	.reg .b32 %temp; 
	mov.b64 	{%r6, %temp}, %fd100;
	}
	{
	.reg .b32 %temp; 
	mov.b64 	{%temp, %r7}, %fd100;
	}
	shl.b32 	%r33, %r5, 20;
	add.s32 	%r34, %r33, %r7;
	mov.b64 	%fd108, {%r6, %r34};
	{
	.reg .b32 %temp; 
	mov.b64 	{%temp, %r35}, %fd4;
	}
	mov.b32 	%f2, %r35;
	abs.f32 	%f1, %f2;
	setp.lt.f32 	%p4, %f1, 0f4086232B;
	@%p4 bra 	$L__BB1_5;
	setp.lt.f64 	%p5, %fd4, 0d0000000000000000;
	add.f64 	%fd101, %fd4, 0d7FF0000000000000;
	selp.f64 	%fd108, 0d0000000000000000, %fd101, %p5;
	setp.geu.f32 	%p6, %f1, 0f40874800;
	@%p6 bra 	$L__BB1_5;
	shr.u32 	%r36, %r5, 31;
	add.s32 	%r37, %r5, %r36;
	shr.s32 	%r38, %r37, 1;
	shl.b32 	%r39, %r38, 20;
	add.s32 	%r40, %r7, %r39;
	mov.b64 	%fd102, {%r6, %r40};
	sub.s32 	%r41, %r5, %r38;
	shl.b32 	%r42, %r41, 20;
	add.s32 	%r43, %r42, 1072693248;
	mov.b32 	%r44, 0;
	mov.b64 	%fd103, {%r44, %r43};
	mul.f64 	%fd108, %fd103, %fd102;
$L__BB1_5:
	abs.f64 	%fd104, %fd108;
	setp.eq.f64 	%p7, %fd104, 0d7FF0000000000000;
	fma.rn.f64 	%fd105, %fd108, %fd5, %fd108;
	selp.f64 	%fd106, %fd108, %fd105, %p7;
	st.param.f64 	[func_retval0], %fd106;
	ret;

}


// ===== COMPILED SASS (sm_100) =====

	.target	sm_100

	.elftype	@"ET_EXEC"


//--------------------- .note.nv.tkinfo           --------------------------
	.section	.note.nv.tkinfo,"",@"SHT_NOTE"
	.sectionflags	@"SHF_NOTE_NV_TKINFO"
	.tkinfo
        /*0018*/ 	.word	0x00000002
        /*0030*/ 	.string	""
        /*0030*/ 	.string	"ptxas"
        /*0030*/ 	.string	"Cuda compilation tools, release 13.0, V13.0.88"
        /*0030*/ 	.string	"Build cuda_13.0.r13.0/compiler.36424714_0"
        /*0030*/ 	.string	"-arch sm_100 -m 64 "



//--------------------- .note.nv.cuinfo           --------------------------
	.section	.note.nv.cuinfo,"",@"SHT_NOTE"
	.sectionflags	@"SHF_NOTE_NV_CUINFO"
        /*0018*/ 	.short	0x0002
        /*001a*/ 	.short	0x0064
        /*001c*/ 	.short	0x0082
	.zero		2


//--------------------- .nv.info                  --------------------------
	.section	.nv.info,"",@"SHT_CUDA_INFO"
	.align	4


	//----- nvinfo : EIATTR_REGCOUNT
	.align		4
        /*0000*/ 	.byte	0x04, 0x2f
        /*0002*/ 	.short	(.L_1 - .L_0)
	.align		4
.L_0:
        /*0004*/ 	.word	index@(_Z10mandlebrotPfffffiiiii)
        /*0008*/ 	.word	0x00000024


	//----- nvinfo : EIATTR_FRAME_SIZE
	.align		4
.L_1:
        /*000c*/ 	.byte	0x04, 0x11
        /*000e*/ 	.short	(.L_3 - .L_2)
	.align		4
.L_2:
        /*0010*/ 	.word	index@($_Z10mandlebrotPfffffiiiii$__internal_accurate_pow)
        /*0014*/ 	.word	0x00000000


	//----- nvinfo : EIATTR_FRAME_SIZE
	.align		4
.L_3:
        /*0018*/ 	.byte	0x04, 0x11
        /*001a*/ 	.short	(.L_5 - .L_4)
	.align		4
.L_4:
        /*001c*/ 	.word	index@($__internal_1_$__cuda_sm3x_div_rn_noftz_f32_slowpath)
        /*0020*/ 	.word	0x00000000


	//----- nvinfo : EIATTR_FRAME_SIZE
	.align		4
.L_5:
        /*0024*/ 	.byte	0x04, 0x11
        /*0026*/ 	.short	(.L_7 - .L_6)
	.align		4
.L_6:
        /*0028*/ 	.word	index@($__internal_0_$__cuda_sm20_div_rn_f64_full)
        /*002c*/ 	.word	0x00000000


	//----- nvinfo : EIATTR_FRAME_SIZE
	.align		4
.L_7:
        /*0030*/ 	.byte	0x04, 0x11
        /*0032*/ 	.short	(.L_9 - .L_8)
	.align		4
.L_8:
        /*0034*/ 	.word	index@(_Z10mandlebrotPfffffiiiii)
        /*0038*/ 	.word	0x00000000


	//----- nvinfo : EIATTR_MIN_STACK_SIZE
	.align		4
.L_9:
        /*003c*/ 	.byte	0x04, 0x12
        /*003e*/ 	.short	(.L_11 - .L_10)
	.align		4
.L_10:
        /*0040*/ 	.word	index@(_Z10mandlebrotPfffffiiiii)
        /*0044*/ 	.word	0x00000000
.L_11:


//--------------------- .nv.compat                --------------------------
	.section	.nv.compat,"",@"SHT_CUDA_COMPAT_INFO"
	.align	4
        /*0000*/ 	.byte	0x02, 0x09, 0x00, 0x00, 0x02, 0x02, 0x01, 0x00, 0x02, 0x05, 0x05, 0x00, 0x03, 0x07, 0x01, 0x01
        /*0010*/ 	.byte	0x02, 0x03, 0x00, 0x00, 0x02, 0x06, 0x01, 0x00, 0x04, 0x0b, 0x08, 0x00, 0x01, 0x00, 0x00, 0x00
        /*0020*/ 	.byte	0x00, 0x00, 0x00, 0x00


//--------------------- .nv.info._Z10mandlebrotPfffffiiiii --------------------------
	.section	.nv.info._Z10mandlebrotPfffffiiiii,"",@"SHT_CUDA_INFO"
	.sectionflags	@""
	.align	4


	//----- nvinfo : EIATTR_CUDA_API_VERSION
	.align		4
        /*0000*/ 	.byte	0x04, 0x37
        /*0002*/ 	.short	(.L_13 - .L_12)
.L_12:
        /*0004*/ 	.word	0x00000082


	//----- nvinfo : EIATTR_KPARAM_INFO
	.align		4
.L_13:
        /*0008*/ 	.byte	0x04, 0x17
        /*000a*/ 	.short	(.L_15 - .L_14)
.L_14:
        /*000c*/ 	.word	0x00000000
        /*0010*/ 	.short	0x0009
        /*0012*/ 	.short	0x0028
        /*0014*/ 	.byte	0x00, 0xf0, 0x11, 0x00


	//----- nvinfo : EIATTR_KPARAM_INFO
	.align		4
.L_15:
        /*0018*/ 	.byte	0x04, 0x17
        /*001a*/ 	.short	(.L_17 - .L_16)
.L_16:
        /*001c*/ 	.word	0x00000000
        /*0020*/ 	.short	0x0008
        /*0022*/ 	.short	0x0024
        /*0024*/ 	.byte	0x00, 0xf0, 0x11, 0x00


	//----- nvinfo : EIATTR_KPARAM_INFO
	.align		4
.L_17:
        /*0028*/ 	.byte	0x04, 0x17
        /*002a*/ 	.short	(.L_19 - .L_18)
.L_18:
        /*002c*/ 	.word	0x00000000
        /*0030*/ 	.short	0x0007
        /*0032*/ 	.short	0x0020
        /*0034*/ 	.byte	0x00, 0xf0, 0x11, 0x00


	//----- nvinfo : EIATTR_KPARAM_INFO
	.align		4
.L_19:
        /*0038*/ 	.byte	0x04, 0x17
        /*003a*/ 	.short	(.L_21 - .L_20)
.L_20:
        /*003c*/ 	.word	0x00000000
        /*0040*/ 	.short	0x0006
        /*0042*/ 	.short	0x001c
        /*0044*/ 	.byte	0x00, 0xf0, 0x11, 0x00


	//----- nvinfo : EIATTR_KPARAM_INFO
	.align		4
.L_21:
        /*0048*/ 	.byte	0x04, 0x17
        /*004a*/ 	.short	(.L_23 - .L_22)
.L_22:
        /*004c*/ 	.word	0x00000000
        /*0050*/ 	.short	0x0005
        /*0052*/ 	.short	0x0018
        /*0054*/ 	.byte	0x00, 0xf0, 0x11, 0x00


	//----- nvinfo : EIATTR_KPARAM_INFO
	.align		4
.L_23:
        /*0058*/ 	.byte	0x04, 0x17
        /*005a*/ 	.short	(.L_25 - .L_24)
.L_24:
        /*005c*/ 	.word	0x00000000
        /*0060*/ 	.short	0x0004
        /*0062*/ 	.short	0x0014
        /*0064*/ 	.byte	0x00, 0xf0, 0x11, 0x00


	//----- nvinfo : EIATTR_KPARAM_INFO
	.align		4
.L_25:
        /*0068*/ 	.byte	0x04, 0x17
        /*006a*/ 	.short	(.L_27 - .L_26)
.L_26:
        /*006c*/ 	.word	0x00000000
        /*0070*/ 	.short	0x0003
        /*0072*/ 	.short	0x0010
        /*0074*/ 	.byte	0x00, 0xf0, 0x11, 0x00


	//----- nvinfo : EIATTR_KPARAM_INFO
	.align		4
.L_27:
        /*0078*/ 	.byte	0x04, 0x17
        /*007a*/ 	.short	(.L_29 - .L_28)
.L_28:
        /*007c*/ 	.word	0x00000000
        /*0080*/ 	.short	0x0002
        /*0082*/ 	.short	0x000c
        /*0084*/ 	.byte	0x00, 0xf0, 0x11, 0x00


	//----- nvinfo : EIATTR_KPARAM_INFO
	.align		4
.L_29:
        /*0088*/ 	.byte	0x04, 0x17
        /*008a*/ 	.short	(.L_31 - .L_30)
.L_30:
        /*008c*/ 	.word	0x00000000
        /*0090*/ 	.short	0x0001
        /*0092*/ 	.short	0x0008
        /*0094*/ 	.byte	0x00, 0xf0, 0x11, 0x00


	//----- nvinfo : EIATTR_KPARAM_INFO
	.align		4
.L_31:
        /*0098*/ 	.byte	0x04, 0x17
        /*009a*/ 	.short	(.L_33 - .L_32)
.L_32:
        /*009c*/ 	.word	0x00000000
        /*00a0*/ 	.short	0x0000
        /*00a2*/ 	.short	0x0000
        /*00a4*/ 	.byte	0x00, 0xf5, 0x21, 0x00


	//----- nvinfo : EIATTR_SPARSE_MMA_MASK
	.align		4
.L_33:
        /*00a8*/ 	.byte	0x03, 0x50
        /*00aa*/ 	.short	0x0000


	//----- nvinfo : EIATTR_MAXREG_COUNT
	.align		4
        /*00ac*/ 	.byte	0x03, 0x1b
        /*00ae*/ 	.short	0x00ff


	//----- nvinfo : EIATTR_MERCURY_ISA_VERSION
	.align		4
        /*00b0*/ 	.byte	0x03, 0x5f
        /*00b2*/ 	.short	0x0101


	//----- nvinfo : EIATTR_VRC_CTA_INIT_COUNT
	.align		4
        /*00b4*/ 	.byte	0x02, 0x4a
	.zero		1
	.zero		1


	//----- nvinfo : EIATTR_EXIT_INSTR_OFFSETS
	.align		4
        /*00b8*/ 	.byte	0x04, 0x1c
        /*00ba*/ 	.short	(.L_35 - .L_34)


	//   ....[0]....
.L_34:
        /*00bc*/ 	.word	0x00001340


	//   ....[1]....
        /*00c0*/ 	.word	0x00001b40


	//   ....[2]....
        /*00c4*/ 	.word	0x00002340


	//   ....[3]....
        /*00c8*/ 	.word	0x00002b20


	//   ....[4]....
        /*00cc*/ 	.word	0x00003330


	//   ....[5]....
        /*00d0*/ 	.word	0x00003b20


	//   ....[6]....
        /*00d4*/ 	.word	0x00003b40


	//   ....[7]....
        /*00d8*/ 	.word	0x00004320


	//   ....[8]....
        /*00dc*/ 	.word	0x000043d0


	//----- nvinfo : EIATTR_CRS_STACK_SIZE
	.align		4
.L_35:
        /*00e0*/ 	.byte	0x04, 0x1e
        /*00e2*/ 	.short	(.L_37 - .L_36)
.L_36:
        /*00e4*/ 	.word	0x00000000


	//----- nvinfo : EIATTR_CBANK_PARAM_SIZE
	.align		4
.L_37:
        /*00e8*/ 	.byte	0x03, 0x19
        /*00ea*/ 	.short	0x002c


	//----- nvinfo : EIATTR_PARAM_CBANK
	.align		4
        /*00ec*/ 	.byte	0x04, 0x0a
        /*00ee*/ 	.short	(.L_39 - .L_38)
	.align		4
.L_38:
        /*00f0*/ 	.word	index@(.nv.constant0._Z10mandlebrotPfffffiiiii)
        /*00f4*/ 	.short	0x0380
        /*00f6*/ 	.short	0x002c


	//----- nvinfo : EIATTR_SW_WAR
	.align		4
.L_39:
        /*00f8*/ 	.byte	0x04, 0x36
        /*00fa*/ 	.short	(.L_41 - .L_40)
.L_40:
        /*00fc*/ 	.word	0x00000008
.L_41:


//--------------------- .nv.callgraph             --------------------------
	.section	.nv.callgraph,"",@"SHT_CUDA_CALLGRAPH"
	.align	4
	.sectionentsize	8
	.align		4
        /*0000*/ 	.word	0x00000000
	.align		4
        /*0004*/ 	.word	0xffffffff
	.align		4
        /*0008*/ 	.word	0x00000000
	.align		4
        /*000c*/ 	.word	0xfffffffe
	.align		4
        /*0010*/ 	.word	0x00000000
	.align		4
        /*0014*/ 	.word	0xfffffffd
	.align		4
        /*0018*/ 	.word	0x00000000
	.align		4
        /*001c*/ 	.word	0xfffffffc


//--------------------- .text._Z10mandlebrotPfffffiiiii --------------------------
	.section	.text._Z10mandlebrotPfffffiiiii,"ax",@progbits
	.align	128
        .global         _Z10mandlebrotPfffffiiiii
        .type           _Z10mandlebrotPfffffiiiii,@function
        .size           _Z10mandlebrotPfffffiiiii,(.L_x_124 - _Z10mandlebrotPfffffiiiii)
        .other          _Z10mandlebrotPfffffiiiii,@"STO_CUDA_ENTRY STV_DEFAULT"
_Z10mandlebrotPfffffiiiii:
.text._Z10mandlebrotPfffffiiiii:
[----:B------:R-:W-:Y:S01]  /*0000*/  LDC R1, c[0x0][0x37c] ;  /* 0x0000df00ff017b82 */ /* 0x000fe20000000800 */
[----:B------:R-:W0:Y:S01]  /*0010*/  S2R R2, SR_TID.X ;  /* 0x0000000000027919 */ /* 0x000e220000002100 */
[----:B------:R-:W1:Y:S06]  /*0020*/  LDCU UR5, c[0x0][0x398] ;  /* 0x00007300ff0577ac */ /* 0x000e6c0008000800 */
[----:B------:R-:W0:Y:S01]  /*0030*/  S2UR UR4, SR_CTAID.X ;  /* 0x00000000000479c3 */ /* 0x000e220000002500 */
[----:B------:R-:W-:Y:S01]  /*0040*/  BSSY.RECONVERGENT B0, `(.L_x_0) ;  /* 0x0000018000007945 */ /* 0x000fe20003800200 */
[----:B------:R-:W2:Y:S06]  /*0050*/  S2R R9, SR_TID.Y ;  /* 0x0000000000097919 */ /* 0x000eac0000002200 */
[----:B------:R-:W0:Y:S08]  /*0060*/  LDC R3, c[0x0][0x360] ;  /* 0x0000d800ff037b82 */ /* 0x000e300000000800 */
[----:B------:R-:W2:Y:S01]  /*0070*/  LDC R8, c[0x0][0x364] ;  /* 0x0000d900ff087b82 */ /* 0x000ea20000000800 */
[----:B-1----:R-:W-:-:S04]  /*0080*/  I2FP.F32.S32 R5, UR5 ;  /* 0x0000000500057c45 */ /* 0x002fc80008201400 */
[----:B------:R-:W1:Y:S03]  /*0090*/  MUFU.RCP R0, R5 ;  /* 0x0000000500007308 */ /* 0x000e660000001000 */
[----:B------:R-:W2:Y:S01]  /*00a0*/  S2UR UR5, SR_CTAID.Y ;  /* 0x00000000000579c3 */ /* 0x000ea20000002600 */
[----:B0-----:R-:W-:-:S07]  /*00b0*/  IMAD R3, R3, UR4, R2 ;  /* 0x0000000403037c24 */ /* 0x001fce000f8e0202 */
[----:B------:R-:W0:Y:S01]  /*00c0*/  LDC.64 R10, c[0x0][0x388] ;  /* 0x0000e200ff0a7b82 */ /* 0x000e220000000a00 */
[----:B------:R-:W-:Y:S01]  /*00d0*/  I2FP.F32.S32 R4, R3 ;  /* 0x0000000300047245 */ /* 0x000fe20000201400 */
[----:B-1----:R-:W-:-:S03]  /*00e0*/  FFMA R7, -R5, R0, 1 ;  /* 0x3f80000005077423 */ /* 0x002fc60000000100 */
[----:B------:R-:W1:Y:S01]  /*00f0*/  FCHK P0, R4, R5 ;  /* 0x0000000504007302 */ /* 0x000e620000000000 */
[----:B------:R-:W-:-:S04]  /*0100*/  FFMA R7, R0, R7, R0 ;  /* 0x0000000700077223 */ /* 0x000fc80000000000 */
[----:B------:R-:W-:Y:S01]  /*0110*/  FFMA R0, R4, R7, RZ ;  /* 0x0000000704007223 */ /* 0x000fe200000000ff */
[----:B--2---:R-:W-:-:S03]  /*0120*/  IMAD R2, R8, UR5, R9 ;  /* 0x0000000508027c24 */ /* 0x004fc6000f8e0209 */
[----:B------:R-:W-:-:S04]  /*0130*/  FFMA R6, -R5, R0, R4 ;  /* 0x0000000005067223 */ /* 0x000fc80000000104 */
[----:B------:R-:W-:Y:S01]  /*0140*/  FFMA R7, R7, R6, R0 ;  /* 0x0000000607077223 */ /* 0x000fe20000000000 */
[----:B0-----:R-:W-:Y:S01]  /*0150*/  FADD R0, R11, -R10 ;  /* 0x8000000a0b007221 */ /* 0x001fe20000000000 */
[----:B-1----:R-:W-:Y:S06]  /*0160*/  @!P0 BRA `(.L_x_1) ;  /* 0x0000000000148947 */ /* 0x002fec0003800000 */
[----:B------:R-:W-:Y:S01]  /*0170*/  IMAD.MOV.U32 R10, RZ, RZ, R4 ;  /* 0x000000ffff0a7224 */ /* 0x000fe200078e0004 */
[----:B------:R-:W-:Y:S01]  /*0180*/  MOV R12, 0x1b0 ;  /* 0x000001b0000c7802 */ /* 0x000fe20000000f00 */
[----:B------:R-:W-:-:S07]  /*0190*/  IMAD.MOV.U32 R11, RZ, RZ, R5 ;  /* 0x000000ffff0b7224 */ /* 0x000fce00078e0005 */
[----:B------:R-:W-:Y:S05]  /*01a0*/  CALL.REL.NOINC `($__internal_1_$__cuda_sm3x_div_rn_noftz_f32_slowpath) ;  /* 0x0000004400f87944 */ /* 0x000fea0003c00000 */
[----:B------:R-:W-:-:S07]  /*01b0*/  IMAD.MOV.U32 R7, RZ, RZ, R10 ;  /* 0x000000ffff077224 */ /* 0x000fce00078e000a */
.L_x_1:
[----:B------:R-:W-:Y:S05]  /*01c0*/  BSYNC.RECONVERGENT B0 ;  /* 0x0000000000007941 */ /* 0x000fea0003800200 */
.L_x_0:
[----:B------:R-:W0:Y:S01]  /*01d0*/  LDCU UR4, c[0x0][0x39c] ;  /* 0x00007380ff0477ac */ /* 0x000e220008000800 */
[----:B------:R-:W1:Y:S01]  /*01e0*/  LDC.64 R12, c[0x0][0x390] ;  /* 0x0000e400ff0c7b82 */ /* 0x000e620000000a00 */
[----:B------:R-:W-:Y:S01]  /*01f0*/  I2FP.F32.U32 R4, R2 ;  /* 0x0000000200047245 */ /* 0x000fe20000201000 */
[----:B------:R-:W-:Y:S01]  /*0200*/  BSSY.RECONVERGENT B0, `(.L_x_2) ;  /* 0x0000012000007945 */ /* 0x000fe20003800200 */
[----:B0-----:R-:W-:Y:S01]  /*0210*/  I2FP.F32.S32 R9, UR4 ;  /* 0x0000000400097c45 */ /* 0x001fe20008201400 */
[----:B------:R-:W0:Y:S03]  /*0220*/  LDCU UR4, c[0x0][0x388] ;  /* 0x00007100ff0477ac */ /* 0x000e260008000800 */
[----:B------:R-:W2:Y:S08]  /*0230*/  MUFU.RCP R6, R9 ;  /* 0x0000000900067308 */ /* 0x000eb00000001000 */
[----:B------:R-:W3:Y:S01]  /*0240*/  FCHK P0, R4, R9 ;  /* 0x0000000904007302 */ /* 0x000ee20000000000 */
[----:B0-----:R-:W-:Y:S01]  /*0250*/  FFMA R30, R0, R7, UR4 ;  /* 0x00000004001e7e23 */ /* 0x001fe20008000007 */
[----:B--2---:R-:W-:-:S04]  /*0260*/  FFMA R11, -R9, R6, 1 ;  /* 0x3f800000090b7423 */ /* 0x004fc80000000106 */
[----:B------:R-:W-:-:S04]  /*0270*/  FFMA R11, R6, R11, R6 ;  /* 0x0000000b060b7223 */ /* 0x000fc80000000006 */
[----:B------:R-:W-:-:S04]  /*0280*/  FFMA R6, R4, R11, RZ ;  /* 0x0000000b04067223 */ /* 0x000fc800000000ff */
[----:B------:R-:W-:-:S04]  /*0290*/  FFMA R8, -R9, R6, R4 ;  /* 0x0000000609087223 */ /* 0x000fc80000000104 */
[----:B------:R-:W-:Y:S01]  /*02a0*/  FFMA R11, R11, R8, R6 ;  /* 0x000000080b0b7223 */ /* 0x000fe20000000006 */
[----:B-1----:R-:W-:Y:S01]  /*02b0*/  FADD R6, R13, -R12 ;  /* 0x8000000c0d067221 */ /* 0x002fe20000000000 */
[----:B---3--:R-:W-:Y:S06]  /*02c0*/  @!P0 BRA `(.L_x_3) ;  /* 0x0000000000148947 */ /* 0x008fec0003800000 */
[----:B------:R-:W-:Y:S01]  /*02d0*/  IMAD.MOV.U32 R10, RZ, RZ, R4 ;  /* 0x000000ffff0a7224 */ /* 0x000fe200078e0004 */
[----:B------:R-:W-:Y:S01]  /*02e0*/  MOV R12, 0x310 ;  /* 0x00000310000c7802 */ /* 0x000fe20000000f00 */
[----:B------:R-:W-:-:S07]  /*02f0*/  IMAD.MOV.U32 R11, RZ, RZ, R9 ;  /* 0x000000ffff0b7224 */ /* 0x000fce00078e0009 */
[----:B------:R-:W-:Y:S05]  /*0300*/  CALL.REL.NOINC `($__internal_1_$__cuda_sm3x_div_rn_noftz_f32_slowpath) ;  /* 0x0000004400a07944 */ /* 0x000fea0003c00000 */
[----:B------:R-:W-:-:S07]  /*0310*/  IMAD.MOV.U32 R11, RZ, RZ, R10 ;  /* 0x000000ffff0b7224 */ /* 0x000fce00078e000a */
.L_x_3:
[----:B------:R-:W-:Y:S05]  /*0320*/  BSYNC.RECONVERGENT B0 ;  /* 0x0000000000007941 */ /* 0x000fea0003800200 */
.L_x_2:
[----:B------:R-:W0:Y:S01]  /*0330*/  MUFU.RCP R4, R5 ;  /* 0x0000000500047308 */ /* 0x000e220000001000 */
[----:B------:R-:W1:Y:S07]  /*0340*/  LDCU UR4, c[0x0][0x390] ;  /* 0x00007200ff0477ac */ /* 0x000e6e0008000800 */
[----:B------:R-:W2:Y:S01]  /*0350*/  FCHK P0, R0, R5 ;  /* 0x0000000500007302 */ /* 0x000ea20000000000 */
[----:B0-----:R-:W-:-:S04]  /*0360*/  FFMA R7, -R5, R4, 1 ;  /* 0x3f80000005077423 */ /* 0x001fc80000000104 */
[----:B------:R-:W-:Y:S01]  /*0370*/  FFMA R15, R4, R7, R4 ;  /* 0x00000007040f7223 */ /* 0x000fe20000000004 */
[----:B-1----:R-:W-:-:S03]  /*0380*/  FFMA R7, R6, R11, UR4 ;  /* 0x0000000406077e23 */ /* 0x002fc6000800000b */
[----:B------:R-:W-:-:S04]  /*0390*/  FFMA R4, R0, R15, RZ ;  /* 0x0000000f00047223 */ /* 0x000fc800000000ff */
[----:B------:R-:W-:-:S04]  /*03a0*/  FFMA R13, -R5, R4, R0 ;  /* 0x00000004050d7223 */ /* 0x000fc80000000100 */
[----:B------:R-:W-:Y:S01]  /*03b0*/  FFMA R4, R15, R13, R4 ;  /* 0x0000000d0f047223 */ /* 0x000fe20000000004 */
[----:B--2---:R-:W-:Y:S06]  /*03c0*/  @!P0 BRA `(.L_x_4) ;  /* 0x0000000000148947 */ /* 0x004fec0003800000 */
[----:B------:R-:W-:Y:S01]  /*03d0*/  IMAD.MOV.U32 R10, RZ, RZ, R0 ;  /* 0x000000ffff0a7224 */ /* 0x000fe200078e0000 */
[----:B------:R-:W-:Y:S01]  /*03e0*/  MOV R12, 0x410 ;  /* 0x00000410000c7802 */ /* 0x000fe20000000f00 */
[----:B------:R-:W-:-:S07]  /*03f0*/  IMAD.MOV.U32 R11, RZ, RZ, R5 ;  /* 0x000000ffff0b7224 */ /* 0x000fce00078e0005 */
[----:B------:R-:W-:Y:S05]  /*0400*/  CALL.REL.NOINC `($__internal_1_$__cuda_sm3x_div_rn_noftz_f32_slowpath) ;  /* 0x0000004400607944 */ /* 0x000fea0003c00000 */
[----:B------:R-:W-:-:S07]  /*0410*/  IMAD.MOV.U32 R4, RZ, RZ, R10 ;  /* 0x000000ffff047224 */ /* 0x000fce00078e000a */
.L_x_4:
[----:B------:R-:W0:Y:S08]  /*0420*/  MUFU.RCP R0, R9 ;  /* 0x0000000900007308 */ /* 0x000e300000001000 */
[----:B------:R-:W1:Y:S01]  /*0430*/  FCHK P0, R6, R9 ;  /* 0x0000000906007302 */ /* 0x000e620000000000 */
[----:B0-----:R-:W-:-:S04]  /*0440*/  FFMA R5, -R9, R0, 1 ;  /* 0x3f80000009057423 */ /* 0x001fc80000000100 */
[----:B------:R-:W-:-:S04]  /*0450*/  FFMA R8, R0, R5, R0 ;  /* 0x0000000500087223 */ /* 0x000fc80000000000 */
[----:B------:R-:W-:-:S04]  /*0460*/  FFMA R5, R6, R8, RZ ;  /* 0x0000000806057223 */ /* 0x000fc800000000ff */
[----:B------:R-:W-:-:S04]  /*0470*/  FFMA R0, -R9, R5, R6 ;  /* 0x0000000509007223 */ /* 0x000fc80000000106 */
[----:B------:R-:W-:Y:S01]  /*0480*/  FFMA R5, R8, R0, R5 ;  /* 0x0000000008057223 */ /* 0x000fe20000000005 */
[----:B-1----:R-:W-:Y:S06]  /*0490*/  @!P0 BRA `(.L_x_5) ;  /* 0x0000000000148947 */ /* 0x002fec0003800000 */
[----:B------:R-:W-:Y:S01]  /*04a0*/  IMAD.MOV.U32 R10, RZ, RZ, R6 ;  /* 0x000000ffff0a7224 */ /* 0x000fe200078e0006 */
[----:B------:R-:W-:Y:S01]  /*04b0*/  MOV R12, 0x4e0 ;  /* 0x000004e0000c7802 */ /* 0x000fe20000000f00 */
[----:B------:R-:W-:-:S07]  /*04c0*/  IMAD.MOV.U32 R11, RZ, RZ, R9 ;  /* 0x000000ffff0b7224 */ /* 0x000fce00078e0009 */
[----:B------:R-:W-:Y:S05]  /*04d0*/  CALL.REL.NOINC `($__internal_1_$__cuda_sm3x_div_rn_noftz_f32_slowpath) ;  /* 0x00000044002c7944 */ /* 0x000fea0003c00000 */
[----:B------:R-:W-:-:S07]  /*04e0*/  IMAD.MOV.U32 R5, RZ, RZ, R10 ;  /* 0x000000ffff057224 */ /* 0x000fce00078e000a */
.L_x_5:
[----:B------:R-:W0:Y:S01]  /*04f0*/  LDC R15, c[0x0][0x3a8] ;  /* 0x0000ea00ff0f7b82 */ /* 0x000e220000000800 */
[----:B------:R-:W-:-:S07]  /*0500*/  CS2R R8, SRZ ;  /* 0x0000000000087805 */ /* 0x000fce000001ff00 */
[----:B------:R-:W0:Y:S02]  /*0510*/  LDC.64 R10, c[0x0][0x3a0] ;  /* 0x0000e800ff0a7b82 */ /* 0x000e240000000a00 */
[----:B0-----:R-:W-:-:S04]  /*0520*/  VIMNMX R10, PT, PT, R15, R10, PT ;  /* 0x0000000a0f0a7248 */ /* 0x001fc80003fe0100 */
[----:B------:R-:W-:-:S04]  /*0530*/  ISETP.GE.AND P0, PT, R10, 0x1, PT ;  /* 0x000000010a00780c */ /* 0x000fc80003f06270 */
[----:B------:R-:W-:-:S13]  /*0540*/  ISETP.LT.OR P0, PT, R11, 0x1, !P0 ;  /* 0x000000010b00780c */ /* 0x000fda0004701670 */
[----:B------:R-:W-:Y:S05]  /*0550*/  @P0 BRA `(.L_x_6) ;  /* 0x0000000800d80947 */ /* 0x000fea0003800000 */
[----:B------:R-:W-:Y:S01]  /*0560*/  IMAD.SHL.U32 R0, R15, 0x2, RZ ;  /* 0x000000020f007824 */ /* 0x000fe200078e00ff */
[----:B------:R-:W-:Y:S01]  /*0570*/  UMOV UR4, URZ ;  /* 0x000000ff00047c82 */ /* 0x000fe20008000000 */
[----:B------:R-:W-:Y:S02]  /*0580*/  IMAD.SHL.U32 R10, R11, 0x2, RZ ;  /* 0x000000020b0a7824 */ /* 0x000fe400078e00ff */
[----:B------:R-:W0:Y:S01]  /*0590*/  I2F.U32.RP R6, R0 ;  /* 0x0000000000067306 */ /* 0x000e220000209000 */
[----:B------:R-:W-:Y:S01]  /*05a0*/  IMAD.MOV R17, RZ, RZ, -R0 ;  /* 0x000000ffff117224 */ /* 0x000fe200078e0a00 */
[----:B------:R-:W-:Y:S01]  /*05b0*/  ISETP.NE.U32.AND P2, PT, R0, RZ, PT ;  /* 0x000000ff0000720c */ /* 0x000fe20003f45070 */
[----:B------:R-:W-:Y:S01]  /*05c0*/  IMAD.MOV R19, RZ, RZ, -R10 ;  /* 0x000000ffff137224 */ /* 0x000fe200078e0a0a */
[----:B------:R-:W-:Y:S01]  /*05d0*/  ISETP.NE.U32.AND P5, PT, R10, RZ, PT ;  /* 0x000000ff0a00720c */ /* 0x000fe20003fa5070 */
[----:B------:R-:W-:-:S03]  /*05e0*/  VIADD R15, R15, 0xffffffff ;  /* 0xffffffff0f0f7836 */ /* 0x000fc60000000000 */
[----:B------:R-:W1:Y:S08]  /*05f0*/  I2F.U32.RP R14, R10 ;  /* 0x0000000a000e7306 */ /* 0x000e700000209000 */
[----:B0-----:R-:W0:Y:S08]  /*0600*/  MUFU.RCP R6, R6 ;  /* 0x0000000600067308 */ /* 0x001e300000001000 */
[----:B-1----:R-:W1:Y:S01]  /*0610*/  MUFU.RCP R14, R14 ;  /* 0x0000000e000e7308 */ /* 0x002e620000001000 */
[----:B0-----:R-:W-:-:S07]  /*0620*/  VIADD R8, R6, 0xffffffe ;  /* 0x0ffffffe06087836 */ /* 0x001fce0000000000 */
[----:B------:R0:W2:Y:S01]  /*0630*/  F2I.FTZ.U32.TRUNC.NTZ R9, R8 ;  /* 0x0000000800097305 */ /* 0x0000a2000021f000 */
[----:B-1----:R-:W-:-:S07]  /*0640*/  VIADD R12, R14, 0xffffffe ;  /* 0x0ffffffe0e0c7836 */ /* 0x002fce0000000000 */
[----:B------:R1:W3:Y:S01]  /*0650*/  F2I.FTZ.U32.TRUNC.NTZ R13, R12 ;  /* 0x0000000c000d7305 */ /* 0x0002e2000021f000 */
[----:B0-----:R-:W-:Y:S02]  /*0660*/  IMAD.MOV.U32 R8, RZ, RZ, RZ ;  /* 0x000000ffff087224 */ /* 0x001fe400078e00ff */
[----:B--2---:R-:W-:Y:S02]  /*0670*/  IMAD R17, R17, R9, RZ ;  /* 0x0000000911117224 */ /* 0x004fe400078e02ff */
[----:B-1----:R-:W-:Y:S02]  /*0680*/  IMAD.MOV.U32 R12, RZ, RZ, RZ ;  /* 0x000000ffff0c7224 */ /* 0x002fe400078e00ff */
[----:B------:R-:W-:-:S04]  /*0690*/  IMAD.HI.U32 R8, R9, R17, R8 ;  /* 0x0000001109087227 */ /* 0x000fc800078e0008 */
[----:B---3--:R-:W-:Y:S02]  /*06a0*/  IMAD R19, R19, R13, RZ ;  /* 0x0000000d13137224 */ /* 0x008fe400078e02ff */
[----:B------:R-:W-:Y:S02]  /*06b0*/  VIADD R9, R11, 0xffffffff ;  /* 0xffffffff0b097836 */ /* 0x000fe40000000000 */
[----:B------:R-:W-:-:S04]  /*06c0*/  IMAD.HI.U32 R12, R13, R19, R12 ;  /* 0x000000130d0c7227 */ /* 0x000fc800078e000c */
[----:B------:R-:W-:-:S04]  /*06d0*/  IMAD.HI.U32 R8, R8, R15, RZ ;  /* 0x0000000f08087227 */ /* 0x000fc800078e00ff */
[----:B------:R-:W-:-:S04]  /*06e0*/  IMAD.HI.U32 R12, R12, R9, RZ ;  /* 0x000000090c0c7227 */ /* 0x000fc800078e00ff */
[----:B------:R-:W-:Y:S02]  /*06f0*/  IMAD.MOV R6, RZ, RZ, -R8 ;  /* 0x000000ffff067224 */ /* 0x000fe400078e0a08 */
[----:B------:R-:W-:Y:S02]  /*0700*/  IMAD.MOV R13, RZ, RZ, -R12 ;  /* 0x000000ffff0d7224 */ /* 0x000fe400078e0a0c */
[----:B------:R-:W-:Y:S01]  /*0710*/  IMAD R15, R0, R6, R15 ;  /* 0x00000006000f7224 */ /* 0x000fe200078e020f */
[----:B------:R-:W-:Y:S01]  /*0720*/  I2FP.F32.U32 R6, R11 ;  /* 0x0000000b00067245 */ /* 0x000fe20000201000 */
[----:B------:R-:W-:-:S03]  /*0730*/  IMAD R9, R10, R13, R9 ;  /* 0x0000000d0a097224 */ /* 0x000fc600078e0209 */
[----:B------:R-:W-:Y:S02]  /*0740*/  ISETP.GE.U32.AND P0, PT, R15, R0, PT ;  /* 0x000000000f00720c */ /* 0x000fe40003f06070 */
[----:B------:R-:W-:-:S11]  /*0750*/  ISETP.GE.U32.AND P3, PT, R9, R10, PT ;  /* 0x0000000a0900720c */ /* 0x000fd60003f66070 */
[----:B------:R-:W-:Y:S02]  /*0760*/  @P0 IMAD.IADD R15, R15, 0x1, -R0 ;  /* 0x000000010f0f0824 */ /* 0x000fe400078e0a00 */
[----:B------:R-:W-:Y:S02]  /*0770*/  @P3 IMAD.IADD R9, R9, 0x1, -R10 ;  /* 0x0000000109093824 */ /* 0x000fe400078e0a0a */
[----:B------:R-:W-:Y:S01]  /*0780*/  @P0 VIADD R8, R8, 0x1 ;  /* 0x0000000108080836 */ /* 0x000fe20000000000 */
[----:B------:R-:W-:Y:S01]  /*0790*/  ISETP.GE.U32.AND P1, PT, R15, R0, PT ;  /* 0x000000000f00720c */ /* 0x000fe20003f26070 */
[----:B------:R-:W-:Y:S01]  /*07a0*/  @P3 VIADD R12, R12, 0x1 ;  /* 0x000000010c0c3836 */ /* 0x000fe20000000000 */
[----:B------:R-:W-:-:S11]  /*07b0*/  ISETP.GE.U32.AND P4, PT, R9, R10, PT ;  /* 0x0000000a0900720c */ /* 0x000fd60003f86070 */
[----:B------:R-:W-:Y:S01]  /*07c0*/  @P1 VIADD R8, R8, 0x1 ;  /* 0x0000000108081836 */ /* 0x000fe20000000000 */
[----:B------:R-:W-:Y:S01]  /*07d0*/  @!P2 LOP3.LUT R8, RZ, R0, RZ, 0x33, !PT ;  /* 0x00000000ff08a212 */ /* 0x000fe200078e33ff */
[----:B------:R-:W-:Y:S01]  /*07e0*/  @P4 VIADD R12, R12, 0x1 ;  /* 0x000000010c0c4836 */ /* 0x000fe20000000000 */
[----:B------:R-:W-:Y:S02]  /*07f0*/  @!P5 LOP3.LUT R12, RZ, R10, RZ, 0x33, !PT ;  /* 0x0000000aff0cd212 */ /* 0x000fe400078e33ff */
[----:B------:R-:W-:Y:S02]  /*0800*/  I2FP.F32.U32 R8, R8 ;  /* 0x0000000800087245 */ /* 0x000fe40000201000 */
[----:B------:R-:W-:-:S03]  /*0810*/  I2FP.F32.U32 R9, R12 ;  /* 0x0000000c00097245 */ /* 0x000fc60000201000 */
[----:B------:R-:W-:Y:S02]  /*0820*/  FADD R7, R7, -R8 ;  /* 0x8000000807077221 */ /* 0x000fe40000000000 */
[----:B------:R-:W-:Y:S01]  /*0830*/  FADD R30, R30, -R9 ;  /* 0x800000091e1e7221 */ /* 0x000fe20000000000 */
[----:B------:R-:W-:-:S07]  /*0840*/  CS2R R8, SRZ ;  /* 0x0000000000087805 */ /* 0x000fce000001ff00 */
.L_x_22:
[----:B------:R-:W0:Y:S01]  /*0850*/  MUFU.RCP R11, R6 ;  /* 0x00000006000b7308 */ /* 0x000e220000001000 */
[----:B------:R-:W-:Y:S01]  /*0860*/  I2FP.F32.U32 R0, UR4 ;  /* 0x0000000400007c45 */ /* 0x000fe20008201000 */
[----:B------:R-:W1:Y:S01]  /*0870*/  LDCU UR5, c[0x0][0x3a4] ;  /* 0x00007480ff0577ac */ /* 0x000e620008000800 */
[----:B------:R-:W-:Y:S03]  /*0880*/  BSSY.RECONVERGENT B0, `(.L_x_7) ;  /* 0x000000f000007945 */ /* 0x000fe60003800200 */
[----:B------:R-:W-:Y:S01]  /*0890*/  FMUL R10, R0, R4 ;  /* 0x00000004000a7220 */ /* 0x000fe20000400000 */
[----:B------:R-:W-:-:S03]  /*08a0*/  UIADD3 UR4, UPT, UPT, UR4, 0x1, URZ ;  /* 0x0000000104047890 */ /* 0x000fc6000fffe0ff */
[----:B------:R-:W2:Y:S01]  /*08b0*/  FCHK P0, R10, R6 ;  /* 0x000000060a007302 */ /* 0x000ea20000000000 */
[----:B0-----:R-:W-:Y:S01]  /*08c0*/  FFMA R12, -R6, R11, 1 ;  /* 0x3f800000060c7423 */ /* 0x001fe2000000010b */
[----:B-1----:R-:W-:-:S03]  /*08d0*/  UISETP.NE.AND UP0, UPT, UR4, UR5, UPT ;  /* 0x000000050400728c */ /* 0x002fc6000bf05270 */
[----:B------:R-:W-:-:S04]  /*08e0*/  FFMA R11, R11, R12, R11 ;  /* 0x0000000c0b0b7223 */ /* 0x000fc8000000000b */
[----:B------:R-:W-:-:S04]  /*08f0*/  FFMA R12, R10, R11, RZ ;  /* 0x0000000b0a0c7223 */ /* 0x000fc800000000ff */
[----:B------:R-:W-:-:S04]  /*0900*/  FFMA R13, -R6, R12, R10 ;  /* 0x0000000c060d7223 */ /* 0x000fc8000000010a */
[----:B------:R-:W-:Y:S01]  /*0910*/  FFMA R31, R11, R13, R12 ;  /* 0x0000000d0b1f7223 */ /* 0x000fe2000000000c */
[----:B--2---:R-:W-:Y:S06]  /*0920*/  @!P0 BRA `(.L_x_8) ;  /* 0x0000000000108947 */ /* 0x004fec0003800000 */
[----:B------:R-:W-:Y:S01]  /*0930*/  IMAD.MOV.U32 R11, RZ, RZ, R6 ;  /* 0x000000ffff0b7224 */ /* 0x000fe200078e0006 */
[----:B------:R-:W-:-:S07]  /*0940*/  MOV R12, 0x960 ;  /* 0x00000960000c7802 */ /* 0x000fce0000000f00 */
[----:B------:R-:W-:Y:S05]  /*0950*/  CALL.REL.NOINC `($__internal_1_$__cuda_sm3x_div_rn_noftz_f32_slowpath) ;  /* 0x00000040000c7944 */ /* 0x000fea0003c00000 */
[----:B------:R-:W-:-:S07]  /*0960*/  IMAD.MOV.U32 R31, RZ, RZ, R10 ;  /* 0x000000ffff1f7224 */ /* 0x000fce00078e000a */
.L_x_8:
[----:B------:R-:W-:Y:S05]  /*0970*/  BSYNC.RECONVERGENT B0 ;  /* 0x0000000000007941 */ /* 0x000fea0003800200 */
.L_x_7:
[----:B------:R-:W0:Y:S01]  /*0980*/  LDCU UR5, c[0x0][0x3a8] ;  /* 0x00007500ff0577ac */ /* 0x000e220008000800 */
[----:B------:R-:W-:Y:S01]  /*0990*/  FMUL R10, R0, R5 ;  /* 0x00000005000a7220 */ /* 0x000fe20000400000 */
[----:B------:R-:W-:Y:S01]  /*09a0*/  BSSY.RECONVERGENT B0, `(.L_x_9) ;  /* 0x000000e000007945 */ /* 0x000fe20003800200 */
[----:B------:R-:W-:Y:S01]  /*09b0*/  FADD R31, R30, R31 ;  /* 0x0000001f1e1f7221 */ /* 0x000fe20000000000 */
[----:B0-----:R-:W-:-:S04]  /*09c0*/  I2FP.F32.S32 R11, UR5 ;  /* 0x00000005000b7c45 */ /* 0x001fc80008201400 */
        /* <DEDUP_REMOVED lines=8> */
[----:B------:R-:W-:-:S07]  /*0a50*/  MOV R12, 0xa70 ;  /* 0x00000a70000c7802 */ /* 0x000fce0000000f00 */
[----:B------:R-:W-:Y:S05]  /*0a60*/  CALL.REL.NOINC `($__internal_1_$__cuda_sm3x_div_rn_noftz_f32_slowpath) ;  /* 0x0000003c00c87944 */ /* 0x000fea0003c00000 */
[----:B------:R-:W-:-:S07]  /*0a70*/  IMAD.MOV.U32 R32, RZ, RZ, R10 ;  /* 0x000000ffff207224 */ /* 0x000fce00078e000a */
.L_x_10:
[----:B------:R-:W-:Y:S05]  /*0a80*/  BSYNC.RECONVERGENT B0 ;  /* 0x0000000000007941 */ /* 0x000fea0003800200 */
.L_x_9:
[----:B------:R-:W-:Y:S01]  /*0a90*/  FADD R32, R7, R32 ;  /* 0x0000002007207221 */ /* 0x000fe20000000000 */
[----:B------:R-:W-:-:S06]  /*0aa0*/  UMOV UR5, URZ ;  /* 0x000000ff00057c82 */ /* 0x000fcc0008000000 */
.L_x_21:
[----:B------:R-:W0:Y:S01]  /*0ab0*/  LDCU UR6, c[0x0][0x3a8] ;  /* 0x00007500ff0677ac */ /* 0x000e220008000800 */
[----:B------:R-:W-:Y:S01]  /*0ac0*/  BSSY.RECONVERGENT B0, `(.L_x_11) ;  /* 0x0000012000007945 */ /* 0x000fe20003800200 */
[----:B------:R-:W-:Y:S01]  /*0ad0*/  IMAD.MOV.U32 R11, RZ, RZ, RZ ;  /* 0x000000ffff0b7224 */ /* 0x000fe200078e00ff */
[----:B------:R-:W-:Y:S01]  /*0ae0*/  UIADD3 UR5, UPT, UPT, UR5, 0x1, URZ ;  /* 0x0000000105057890 */ /* 0x000fe2000fffe0ff */
[----:B------:R-:W-:Y:S01]  /*0af0*/  IMAD.MOV.U32 R33, RZ, RZ, 0x1 ;  /* 0x00000001ff217424 */ /* 0x000fe200078e00ff */
[----:B------:R-:W1:Y:S01]  /*0b00*/  LDCU UR7, c[0x0][0x3a0] ;  /* 0x00007400ff0777ac */ /* 0x000e620008000800 */
[----:B------:R-:W-:Y:S01]  /*0b10*/  IMAD.MOV.U32 R0, RZ, RZ, RZ ;  /* 0x000000ffff007224 */ /* 0x000fe200078e00ff */
[----:B0-----:R-:W-:-:S11]  /*0b20*/  UISETP.NE.AND UP1, UPT, UR5, UR6, UPT ;  /* 0x000000060500728c */ /* 0x001fd6000bf25270 */
.L_x_12:
[----:B------:R-:W-:Y:S01]  /*0b30*/  FMUL R13, R11, R11 ;  /* 0x0000000b0b0d7220 */ /* 0x000fe20000400000 */
[C---:B-1----:R-:W-:Y:S01]  /*0b40*/  ISETP.GE.AND P0, PT, R33.reuse, UR7, PT ;  /* 0x0000000721007c0c */ /* 0x042fe2000bf06270 */
[----:B------:R-:W-:Y:S02]  /*0b50*/  VIADD R33, R33, 0x1 ;  /* 0x0000000121217836 */ /* 0x000fe40000000000 */
[C---:B------:R-:W-:Y:S01]  /*0b60*/  FFMA R10, R0.reuse, R0, -R13 ;  /* 0x00000000000a7223 */ /* 0x040fe2000000080d */
[----:B------:R-:W-:-:S03]  /*0b70*/  FADD R13, R0, R0 ;  /* 0x00000000000d7221 */ /* 0x000fc60000000000 */
[----:B------:R-:W-:Y:S01]  /*0b80*/  FADD R0, R31, R10 ;  /* 0x0000000a1f007221 */ /* 0x000fe20000000000 */
[----:B------:R-:W-:-:S03]  /*0b90*/  FFMA R11, R13, R11, R32 ;  /* 0x0000000b0d0b7223 */ /* 0x000fc60000000020 */
[----:B------:R-:W-:-:S04]  /*0ba0*/  FMUL R10, R0, R0 ;  /* 0x00000000000a7220 */ /* 0x000fc80000400000 */
[----:B------:R-:W-:-:S05]  /*0bb0*/  FFMA R10, R11, R11, R10 ;  /* 0x0000000b0b0a7223 */ /* 0x000fca000000000a */
[----:B------:R-:W-:-:S13]  /*0bc0*/  FSETP.LTU.AND P1, PT, R10, 4, PT ;  /* 0x408000000a00780b */ /* 0x000fda0003f29000 */
[----:B------:R-:W-:Y:S05]  /*0bd0*/  @!P0 BRA P1, `(.L_x_12) ;  /* 0xfffffffc00d48947 */ /* 0x000fea000083ffff */
[----:B------:R-:W-:Y:S05]  /*0be0*/  BSYNC.RECONVERGENT B0 ;  /* 0x0000000000007941 */ /* 0x000fea0003800200 */
.L_x_11:
[----:B------:R-:W-:Y:S01]  /*0bf0*/  FSETP.GT.AND P0, PT, R10, 4, PT ;  /* 0x408000000a00780b */ /* 0x000fe20003f04000 */
[----:B------:R-:W-:Y:S01]  /*0c00*/  BSSY.RECONVERGENT B0, `(.L_x_13) ;  /* 0x0000048000007945 */ /* 0x000fe20003800200 */
[----:B------:R-:W-:-:S11]  /*0c10*/  CS2R R12, SRZ ;  /* 0x00000000000c7805 */ /* 0x000fd6000001ff00 */
[----:B------:R-:W-:Y:S05]  /*0c20*/  @!P0 BRA `(.L_x_14) ;  /* 0x0000000400148947 */ /* 0x000fea0003800000 */
[----:B------:R-:W-:Y:S01]  /*0c30*/  VIADD R10, R33, 0xfffffffe ;  /* 0xfffffffe210a7836 */ /* 0x000fe20000000000 */
[----:B------:R-:W-:Y:S01]  /*0c40*/  BSSY.RECONVERGENT B1, `(.L_x_15) ;  /* 0x0000004000017945 */ /* 0x000fe20003800200 */
[----:B------:R-:W-:-:S04]  /*0c50*/  MOV R0, 0xc80 ;  /* 0x00000c8000007802 */ /* 0x000fc80000000f00 */
[----:B------:R-:W0:Y:S03]  /*0c60*/  I2F.F64.U32 R10, R10 ;  /* 0x0000000a000a7312 */ /* 0x000e260000201800 */
[----:B0-----:R-:W-:Y:S05]  /*0c70*/  CALL.REL.NOINC `($_Z10mandlebrotPfffffiiiii$__internal_accurate_pow) ;  /* 0x0000004000e47944 */ /* 0x001fea0003c00000 */
[----:B------:R-:W-:Y:S05]  /*0c80*/  BSYNC.RECONVERGENT B1 ;  /* 0x0000000000017941 */ /* 0x000fea0003800200 */
.L_x_15:
[----:B------:R-:W-:-:S04]  /*0c90*/  ISETP.NE.AND P0, PT, R33, 0x2, PT ;  /* 0x000000022100780c */ /* 0x000fc80003f05270 */
[----:B------:R-:W-:Y:S02]  /*0ca0*/  FSEL R11, R18, 1.875, P0 ;  /* 0x3ff00000120b7808 */ /* 0x000fe40000000000 */
[----:B------:R-:W-:Y:S02]  /*0cb0*/  FSEL R10, R12, RZ, P0 ;  /* 0x000000ff0c0a7208 */ /* 0x000fe40000000000 */
[----:B------:R-:W-:-:S03]  /*0cc0*/  LOP3.LUT R15, R11, 0x7fffffff, RZ, 0xc0, !PT ;  /* 0x7fffffff0b0f7812 */ /* 0x000fc600078ec0ff */
[----:B------:R-:W-:Y:S01]  /*0cd0*/  IMAD.MOV.U32 R14, RZ, RZ, R10 ;  /* 0x000000ffff0e7224 */ /* 0x000fe200078e000a */
[----:B------:R-:W-:-:S04]  /*0ce0*/  VIMNMX.U32 R0, PT, PT, R15, 0x40700000, !PT ;  /* 0x407000000f007848 */ /* 0x000fc80007fe0000 */
[----:B------:R-:W-:-:S13]  /*0cf0*/  ISETP.GT.U32.AND P1, PT, R0, 0x7fefffff, PT ;  /* 0x7fefffff0000780c */ /* 0x000fda0003f24070 */
[----:B------:R-:W-:Y:S05]  /*0d00*/  @P1 BRA `(.L_x_16) ;  /* 0x0000000000c81947 */ /* 0x000fea0003800000 */
[----:B------:R-:W-:Y:S01]  /*0d10*/  DSETP.GE.AND P0, PT, R14, 256, PT ;  /* 0x407000000e00742a */ /* 0x000fe20003f06000 */
[----:B------:R-:W-:Y:S02]  /*0d20*/  IMAD.MOV.U32 R12, RZ, RZ, R10 ;  /* 0x000000ffff0c7224 */ /* 0x000fe400078e000a */
[----:B------:R-:W-:-:S11]  /*0d30*/  IMAD.MOV.U32 R13, RZ, RZ, R11 ;  /* 0x000000ffff0d7224 */ /* 0x000fd600078e000b */
[----:B------:R-:W-:Y:S05]  /*0d40*/  @!P0 BRA `(.L_x_14) ;  /* 0x0000000000cc8947 */ /* 0x000fea0003800000 */
[----:B------:R-:W-:Y:S01]  /*0d50*/  ISETP.GT.U32.AND P0, PT, R15, 0xfffff, PT ;  /* 0x000fffff0f00780c */ /* 0x000fe20003f04070 */
[----:B------:R-:W-:Y:S01]  /*0d60*/  BSSY.RECONVERGENT B1, `(.L_x_17) ;  /* 0x0000014000017945 */ /* 0x000fe20003800200 */
[----:B------:R-:W-:-:S11]  /*0d70*/  SHF.R.U32.HI R13, RZ, 0x14, R15 ;  /* 0x00000014ff0d7819 */ /* 0x000fd6000001160f */
[----:B------:R-:W-:-:S10]  /*0d80*/  @!P0 DMUL R14, R14, 1.80143985094819840000e+16 ;  /* 0x435000000e0e8828 */ /* 0x000fd40000000000 */
[C---:B------:R-:W-:Y:S01]  /*0d90*/  @!P0 LEA.HI R0, R15.reuse, R13, RZ, 0xc ;  /* 0x0000000d0f008211 */ /* 0x040fe200078f60ff */
[----:B------:R-:W-:Y:S01]  /*0da0*/  IMAD.MOV.U32 R17, RZ, RZ, R14 ;  /* 0x000000ffff117224 */ /* 0x000fe200078e000e */
[----:B------:R-:W-:Y:S01]  /*0db0*/  LOP3.LUT R16, R15, 0xfffff, RZ, 0xc0, !PT ;  /* 0x000fffff0f107812 */ /* 0x000fe200078ec0ff */
[----:B------:R-:W-:Y:S02]  /*0dc0*/  IMAD.MOV.U32 R14, RZ, RZ, RZ ;  /* 0x000000ffff0e7224 */ /* 0x000fe400078e00ff */
[----:B------:R-:W-:Y:S01]  /*0dd0*/  @!P0 VIADD R13, R0, 0xffffffca ;  /* 0xffffffca000d8836 */ /* 0x000fe20000000000 */
[----:B------:R-:W-:-:S03]  /*0de0*/  LOP3.LUT R16, R16, 0x100000, RZ, 0xfc, !PT ;  /* 0x0010000010107812 */ /* 0x000fc600078efcff */
[----:B------:R-:W-:-:S07]  /*0df0*/  VIADD R0, R13, 0xfffffbf9 ;  /* 0xfffffbf90d007836 */ /* 0x000fce0000000000 */
.L_x_18:
[----:B------:R-:W-:Y:S02]  /*0e00*/  IADD3 R12, P0, PT, R17, -R14, RZ ;  /* 0x8000000e110c7210 */ /* 0x000fe40007f1e0ff */
[C---:B------:R-:W-:Y:S01]  /*0e10*/  ISETP.GT.AND P1, PT, R0.reuse, RZ, PT ;  /* 0x000000ff0000720c */ /* 0x040fe20003f24270 */
[----:B------:R-:W-:Y:S01]  /*0e20*/  VIADD R0, R0, 0xffffffff ;  /* 0xffffffff00007836 */ /* 0x000fe20000000000 */
[----:B------:R-:W-:-:S04]  /*0e30*/  IADD3.X R13, PT, PT, R16, -0x100001, RZ, P0, !PT ;  /* 0xffefffff100d7810 */ /* 0x000fc800007fe4ff */
[----:B------:R-:W-:-:S04]  /*0e40*/  ISETP.GE.AND P0, PT, R13, RZ, PT ;  /* 0x000000ff0d00720c */ /* 0x000fc80003f06270 */
[----:B------:R-:W-:Y:S02]  /*0e50*/  SEL R12, R17, R12, !P0 ;  /* 0x0000000c110c7207 */ /* 0x000fe40004000000 */
[----:B------:R-:W-:-:S03]  /*0e60*/  SEL R15, R16, R13, !P0 ;  /* 0x0000000d100f7207 */ /* 0x000fc60004000000 */
[C---:B------:R-:W-:Y:S01]  /*0e70*/  IMAD.SHL.U32 R17, R12.reuse, 0x2, RZ ;  /* 0x000000020c117824 */ /* 0x040fe200078e00ff */
[----:B------:R-:W-:Y:S01]  /*0e80*/  SHF.L.U64.HI R16, R12, 0x1, R15 ;  /* 0x000000010c107819 */ /* 0x000fe2000001020f */
[----:B------:R-:W-:Y:S06]  /*0e90*/  @P1 BRA `(.L_x_18) ;  /* 0xfffffffc00d81947 */ /* 0x000fec000383ffff */
[----:B------:R-:W-:Y:S05]  /*0ea0*/  BSYNC.RECONVERGENT B1 ;  /* 0x0000000000017941 */ /* 0x000fea0003800200 */
.L_x_17:
[----:B------:R-:W-:Y:S01]  /*0eb0*/  LOP3.LUT R13, R15, 0x7fffffff, RZ, 0xc0, !PT ;  /* 0x7fffffff0f0d7812 */ /* 0x000fe200078ec0ff */
[----:B------:R-:W-:Y:S01]  /*0ec0*/  BSSY.RECONVERGENT B1, `(.L_x_19) ;  /* 0x0000013000017945 */ /* 0x000fe20003800200 */
[----:B------:R-:W-:Y:S01]  /*0ed0*/  ISETP.NE.U32.AND P0, PT, R12, RZ, PT ;  /* 0x000000ff0c00720c */ /* 0x000fe20003f05070 */
[----:B------:R-:W-:Y:S02]  /*0ee0*/  IMAD.MOV.U32 R15, RZ, RZ, RZ ;  /* 0x000000ffff0f7224 */ /* 0x000fe400078e00ff */
[----:B------:R-:W-:Y:S01]  /*0ef0*/  IMAD.MOV.U32 R17, RZ, RZ, RZ ;  /* 0x000000ffff117224 */ /* 0x000fe200078e00ff */
[----:B------:R-:W-:-:S13]  /*0f00*/  ISETP.NE.AND.EX P0, PT, R13, RZ, PT, P0 ;  /* 0x000000ff0d00720c */ /* 0x000fda0003f05300 */
[----:B------:R-:W-:Y:S05]  /*0f10*/  @!P0 BRA `(.L_x_20) ;  /* 0x0000000000348947 */ /* 0x000fea0003800000 */
[----:B------:R-:W-:-:S10]  /*0f20*/  DMUL R14, R12, 1.80143985094819840000e+16 ;  /* 0x435000000c0e7828 */ /* 0x000fd40000000000 */
[----:B------:R-:W-:-:S04]  /*0f30*/  SHF.R.U32.HI R14, RZ, 0x14, R15 ;  /* 0x00000014ff0e7819 */ /* 0x000fc8000001160f */
[----:B------:R-:W-:-:S04]  /*0f40*/  IADD3 R15, PT, PT, -R14, 0x37, RZ ;  /* 0x000000370e0f7810 */ /* 0x000fc80007ffe1ff */
[----:B------:R-:W-:Y:S02]  /*0f50*/  IADD3 R14, PT, PT, -R15, 0x407, RZ ;  /* 0x000004070f0e7810 */ /* 0x000fe40007ffe1ff */
[-C--:B------:R-:W-:Y:S02]  /*0f60*/  SHF.L.U32 R16, R12, R15.reuse, RZ ;  /* 0x0000000f0c107219 */ /* 0x080fe400000006ff */
[----:B------:R-:W-:Y:S02]  /*0f70*/  ISETP.GE.AND P0, PT, R14, 0x1, PT ;  /* 0x000000010e00780c */ /* 0x000fe40003f06270 */
[----:B------:R-:W-:-:S11]  /*0f80*/  SHF.L.U64.HI R13, R12, R15, R13 ;  /* 0x0000000f0c0d7219 */ /* 0x000fd6000001020d */
[----:B------:R-:W-:Y:S01]  /*0f90*/  @P0 IADD3 R15, P1, PT, RZ, R16, RZ ;  /* 0x00000010ff0f0210 */ /* 0x000fe20007f3e0ff */
[C---:B------:R-:W-:Y:S01]  /*0fa0*/  @P0 VIADD R0, R14.reuse, 0xffffffff ;  /* 0xffffffff0e000836 */ /* 0x040fe20000000000 */
[----:B------:R-:W-:-:S03]  /*0fb0*/  @!P0 IADD3 R12, PT, PT, -R14, 0x1, RZ ;  /* 0x000000010e0c8810 */ /* 0x000fc60007ffe1ff */
[--C-:B------:R-:W-:Y:S01]  /*0fc0*/  @P0 IMAD.U32.X R17, R0, 0x100000, R13.reuse, P1 ;  /* 0x0010000000110824 */ /* 0x100fe200008e040d */
[-CC-:B------:R-:W-:Y:S02]  /*0fd0*/  @!P0 SHF.R.U64 R15, R16, R12.reuse, R13.reuse ;  /* 0x0000000c100f8219 */ /* 0x180fe4000000120d */
[----:B------:R-:W-:-:S07]  /*0fe0*/  @!P0 SHF.R.U32.HI R17, RZ, R12, R13 ;  /* 0x0000000cff118219 */ /* 0x000fce000001160d */
.L_x_20:
[----:B------:R-:W-:Y:S05]  /*0ff0*/  BSYNC.RECONVERGENT B1 ;  /* 0x0000000000017941 */ /* 0x000fea0003800200 */
.L_x_19:
[----:B------:R-:W-:Y:S01]  /*1000*/  LOP3.LUT R13, R17, 0x80000000, R11, 0xb8, !PT ;  /* 0x80000000110d7812 */ /* 0x000fe200078eb80b */
[----:B------:R-:W-:Y:S01]  /*1010*/  IMAD.MOV.U32 R12, RZ, RZ, R15 ;  /* 0x000000ffff0c7224 */ /* 0x000fe200078e000f */
[----:B------:R-:W-:Y:S06]  /*1020*/  BRA `(.L_x_14) ;  /* 0x0000000000147947 */ /* 0x000fec0003800000 */
.L_x_16:
[----:B------:R-:W-:-:S14]  /*1030*/  DSETP.NAN.AND P0, PT, R14, R14, PT ;  /* 0x0000000e0e00722a */ /* 0x000fdc0003f08000 */
[----:B------:R-:W-:Y:S02]  /*1040*/  @!P0 DSETP.NEU.AND P1, PT, R14, +INF , PT ;  /* 0x7ff000000e00842a */ /* 0x000fe40003f2d000 */
[----:B------:R-:W-:-:S06]  /*1050*/  @P0 DADD R12, R10, 256 ;  /* 0x407000000a0c0429 */ /* 0x000fcc0000000000 */
[----:B------:R-:W-:Y:S02]  /*1060*/  @!P0 FSEL R12, R10, RZ, P1 ;  /* 0x000000ff0a0c8208 */ /* 0x000fe40000800000 */
[----:B------:R-:W-:-:S07]  /*1070*/  @!P0 FSEL R13, R11, -QNAN , P1 ;  /* 0xfff800000b0d8808 */ /* 0x000fce0000800000 */
.L_x_14:
[----:B------:R-:W-:Y:S05]  /*1080*/  BSYNC.RECONVERGENT B0 ;  /* 0x0000000000007941 */ /* 0x000fea0003800200 */
.L_x_13:
[----:B------:R-:W-:Y:S01]  /*1090*/  DADD R8, R12, R8 ;  /* 0x000000000c087229 */ /* 0x000fe20000000008 */
[----:B------:R-:W-:Y:S10]  /*10a0*/  BRA.U UP1, `(.L_x_21) ;  /* 0xfffffff901807547 */ /* 0x000ff4000b83ffff */
[----:B------:R-:W-:Y:S05]  /*10b0*/  BRA.U UP0, `(.L_x_22) ;  /* 0xfffffff500e47547 */ /* 0x000fea000b83ffff */
.L_x_6:
[----:B------:R-:W0:Y:S01]  /*10c0*/  LDCU UR4, c[0x0][0x3a8] ;  /* 0x00007500ff0477ac */ /* 0x000e220008000800 */
[----:B------:R-:W-:Y:S01]  /*10d0*/  IMAD.MOV.U32 R4, RZ, RZ, 0x1 ;  /* 0x00000001ff047424 */ /* 0x000fe200078e00ff */
[----:B------:R-:W-:Y:S01]  /*10e0*/  FSETP.GEU.AND P1, PT, |R9|, 6.5827683646048100446e-37, PT ;  /* 0x036000000900780b */ /* 0x000fe20003f2e200 */
[----:B------:R-:W-:Y:S01]  /*10f0*/  BSSY.RECONVERGENT B0, `(.L_x_23) ;  /* 0x0000014000007945 */ /* 0x000fe20003800200 */
[----:B------:R-:W0:Y:S02]  /*1100*/  LDCU UR5, c[0x0][0x3a4] ;  /* 0x00007480ff0577ac */ /* 0x000e240008000800 */
[----:B0-----:R-:W-:-:S09]  /*1110*/  UIMAD UR4, UR5, UR4, URZ ;  /* 0x00000004050472a4 */ /* 0x001fd2000f8e02ff */
[----:B------:R-:W0:Y:S08]  /*1120*/  I2F.F64 R6, UR4 ;  /* 0x0000000400067d12 */ /* 0x000e300008201c00 */
[----:B0-----:R-:W0:Y:S02]  /*1130*/  MUFU.RCP64H R5, R7 ;  /* 0x0000000700057308 */ /* 0x001e240000001800 */
[----:B0-----:R-:W-:-:S08]  /*1140*/  DFMA R10, -R6, R4, 1 ;  /* 0x3ff00000060a742b */ /* 0x001fd00000000104 */
[----:B------:R-:W-:-:S08]  /*1150*/  DFMA R10, R10, R10, R10 ;  /* 0x0000000a0a0a722b */ /* 0x000fd0000000000a */
[----:B------:R-:W-:-:S08]  /*1160*/  DFMA R10, R4, R10, R4 ;  /* 0x0000000a040a722b */ /* 0x000fd00000000004 */
[----:B------:R-:W-:-:S08]  /*1170*/  DFMA R4, -R6, R10, 1 ;  /* 0x3ff000000604742b */ /* 0x000fd0000000010a */
[----:B------:R-:W-:-:S08]  /*1180*/  DFMA R4, R10, R4, R10 ;  /* 0x000000040a04722b */ /* 0x000fd0000000000a */
[----:B------:R-:W-:-:S08]  /*1190*/  DMUL R10, R4, R8 ;  /* 0x00000008040a7228 */ /* 0x000fd00000000000 */
[----:B------:R-:W-:-:S08]  /*11a0*/  DFMA R12, -R6, R10, R8 ;  /* 0x0000000a060c722b */ /* 0x000fd00000000108 */
[----:B------:R-:W-:-:S10]  /*11b0*/  DFMA R4, R4, R12, R10 ;  /* 0x0000000c0404722b */ /* 0x000fd4000000000a */
[----:B------:R-:W-:-:S05]  /*11c0*/  FFMA R0, RZ, R7, R5 ;  /* 0x00000007ff007223 */ /* 0x000fca0000000005 */
[----:B------:R-:W-:-:S13]  /*11d0*/  FSETP.GT.AND P0, PT, |R0|, 1.469367938527859385e-39, PT ;  /* 0x001000000000780b */ /* 0x000fda0003f04200 */
[----:B------:R-:W-:Y:S05]  /*11e0*/  @P0 BRA P1, `(.L_x_24) ;  /* 0x0000000000100947 */ /* 0x000fea0000800000 */
[----:B------:R-:W-:-:S07]  /*11f0*/  MOV R0, 0x1210 ;  /* 0x0000121000007802 */ /* 0x000fce0000000f00 */
[----:B------:R-:W-:Y:S05]  /*1200*/  CALL.REL.NOINC `($__internal_0_$__cuda_sm20_div_rn_f64_full) ;  /* 0x0000003000747944 */ /* 0x000fea0003c00000 */
[----:B------:R-:W-:Y:S02]  /*1210*/  IMAD.MOV.U32 R4, RZ, RZ, R12 ;  /* 0x000000ffff047224 */ /* 0x000fe400078e000c */
[----:B------:R-:W-:-:S07]  /*1220*/  IMAD.MOV.U32 R5, RZ, RZ, R13 ;  /* 0x000000ffff057224 */ /* 0x000fce00078e000d */
.L_x_24:
[----:B------:R-:W-:Y:S05]  /*1230*/  BSYNC.RECONVERGENT B0 ;  /* 0x0000000000007941 */ /* 0x000fea0003800200 */
.L_x_23:
[----:B------:R-:W-:Y:S01]  /*1240*/  DSETP.GT.AND P0, PT, R4, RZ, PT ;  /* 0x000000ff0400722a */ /* 0x000fe20003f04000 */
[----:B------:R-:W0:-:S13]  /*1250*/  LDCU.64 UR4, c[0x0][0x358] ;  /* 0x00006b00ff0477ac */ /* 0x000e1a0008000a00 */
[----:B------:R-:W-:Y:S05]  /*1260*/  @!P0 BRA `(.L_x_25) ;  /* 0x0000003000308947 */ /* 0x000fea0003800000 */
[----:B------:R-:W-:-:S14]  /*1270*/  DSETP.GEU.AND P0, PT, R4, 256, PT ;  /* 0x407000000400742a */ /* 0x000fdc0003f0e000 */
[----:B------:R-:W-:Y:S05]  /*1280*/  @P0 BRA `(.L_x_26) ;  /* 0x0000000000300947 */ /* 0x000fea0003800000 */
[----:B------:R-:W1:Y:S01]  /*1290*/  LDC.64 R8, c[0x0][0x398] ;  /* 0x0000e600ff087b82 */ /* 0x000e620000000a00 */
[----:B------:R-:W2:Y:S07]  /*12a0*/  F2F.F32.F64 R5, R4 ;  /* 0x0000000400057310 */ /* 0x000eae0000301000 */
[----:B------:R-:W3:Y:S01]  /*12b0*/  LDC.64 R6, c[0x0][0x380] ;  /* 0x0000e000ff067b82 */ /* 0x000ee20000000a00 */
[----:B-1----:R-:W-:Y:S02]  /*12c0*/  IMAD R3, R2, R8, R3 ;  /* 0x0000000802037224 */ /* 0x002fe400078e0203 */
[----:B------:R-:W-:-:S02]  /*12d0*/  IMAD R9, R8, R9, RZ ;  /* 0x0000000908097224 */ /* 0x000fc400078e02ff */
[----:B---3--:R-:W-:-:S05]  /*12e0*/  IMAD.WIDE R2, R3, 0x4, R6 ;  /* 0x0000000403027825 */ /* 0x008fca00078e0206 */
[----:B0-----:R-:W-:Y:S01]  /*12f0*/  STG.E desc[UR4][R2.64], RZ ;  /* 0x000000ff02007986 */ /* 0x001fe2000c101904 */
[----:B------:R-:W-:-:S05]  /*1300*/  IMAD.WIDE R6, R9, 0x4, R2 ;  /* 0x0000000409067825 */ /* 0x000fca00078e0202 */
[----:B--2---:R-:W-:Y:S01]  /*1310*/  STG.E desc[UR4][R6.64], R5 ;  /* 0x0000000506007986 */ /* 0x004fe2000c101904 */
[----:B------:R-:W-:-:S05]  /*1320*/  IMAD.WIDE R8, R9, 0x4, R6 ;  /* 0x0000000409087825 */ /* 0x000fca00078e0206 */
[----:B------:R-:W-:Y:S01]  /*1330*/  STG.E desc[UR4][R8.64], RZ ;  /* 0x000000ff08007986 */ /* 0x000fe2000c101904 */
[----:B------:R-:W-:Y:S05]  /*1340*/  EXIT ;  /* 0x000000000000794d */ /* 0x000fea0003800000 */
.L_x_26:
[----:B------:R-:W-:-:S14]  /*1350*/  DSETP.GEU.AND P0, PT, R4, 512, PT ;  /* 0x408000000400742a */ /* 0x000fdc0003f0e000 */
[----:B------:R-:W-:Y:S05]  /*1360*/  @P0 BRA `(.L_x_27) ;  /* 0x0000000400f80947 */ /* 0x000fea0003800000 */
[----:B------:R-:W1:Y:S01]  /*1370*/  LDC R0, c[0x0][0x398] ;  /* 0x0000e600ff007b82 */ /* 0x000e620000000800 */
[----:B------:R-:W-:Y:S01]  /*1380*/  IMAD.MOV.U32 R9, RZ, RZ, 0x437f0000 ;  /* 0x437f0000ff097424 */ /* 0x000fe200078e00ff */
[----:B------:R-:W-:Y:S06]  /*1390*/  BSSY.RECONVERGENT B0, `(.L_x_28) ;  /* 0x0000072000007945 */ /* 0x000fec0003800200 */
[----:B------:R-:W2:Y:S01]  /*13a0*/  LDC.64 R6, c[0x0][0x380] ;  /* 0x0000e000ff067b82 */ /* 0x000ea20000000a00 */
[----:B-1----:R-:W-:-:S04]  /*13b0*/  IMAD R3, R2, R0, R3 ;  /* 0x0000000002037224 */ /* 0x002fc800078e0203 */
[----:B--2---:R-:W-:Y:S01]  /*13c0*/  IMAD.WIDE R2, R3, 0x4, R6 ;  /* 0x0000000403027825 */ /* 0x004fe200078e0206 */
[----:B------:R-:W-:-:S04]  /*13d0*/  LOP3.LUT R7, R5, 0x7fffffff, RZ, 0xc0, !PT ;  /* 0x7fffffff05077812 */ /* 0x000fc800078ec0ff */
[----:B0-----:R0:W-:Y:S01]  /*13e0*/  STG.E desc[UR4][R2.64], R9 ;  /* 0x0000000902007986 */ /* 0x0011e2000c101904 */
[----:B------:R-:W-:-:S04]  /*13f0*/  VIMNMX.U32 R6, PT, PT, R7, 0x40700000, !PT ;  /* 0x4070000007067848 */ /* 0x000fc80007fe0000 */
[----:B------:R-:W-:Y:S01]  /*1400*/  ISETP.GE.U32.AND P0, PT, R6, 0x7ff00000, PT ;  /* 0x7ff000000600780c */ /* 0x000fe20003f06070 */
[----:B------:R-:W-:-:S12]  /*1410*/  IMAD.MOV.U32 R6, RZ, RZ, R4 ;  /* 0x000000ffff067224 */ /* 0x000fd800078e0004 */
[----:B0-----:R-:W-:Y:S05]  /*1420*/  @!P0 BRA `(.L_x_29) ;  /* 0x0000000000188947 */ /* 0x001fea0003800000 */
[----:B------:R-:W-:-:S14]  /*1430*/  DSETP.NAN.AND P0, PT, R6, R6, PT ;  /* 0x000000060600722a */ /* 0x000fdc0003f08000 */
[----:B------:R-:W-:Y:S02]  /*1440*/  @!P0 DSETP.NEU.AND P1, PT, R6, +INF , PT ;  /* 0x7ff000000600842a */ /* 0x000fe40003f2d000 */
[----:B------:R-:W-:-:S06]  /*1450*/  @P0 DADD R8, R4, 256 ;  /* 0x4070000004080429 */ /* 0x000fcc0000000000 */
[----:B------:R-:W-:Y:S02]  /*1460*/  @!P0 FSEL R8, R4, RZ, P1 ;  /* 0x000000ff04088208 */ /* 0x000fe40000800000 */
[----:B------:R-:W-:Y:S01]  /*1470*/  @!P0 FSEL R9, R5, -QNAN , P1 ;  /* 0xfff8000005098808 */ /* 0x000fe20000800000 */
[----:B------:R-:W-:Y:S06]  /*1480*/  BRA `(.L_x_30) ;  /* 0x0000000400887947 */ /* 0x000fec0003800000 */
.L_x_29:
        /* <DEDUP_REMOVED lines=10> */
[----:B------:R-:W-:-:S03]  /*1530*/  LOP3.LUT R8, R7, 0xfffff, RZ, 0xc0, !PT ;  /* 0x000fffff07087812 */ /* 0x000fc600078ec0ff */
[----:B------:R-:W-:Y:S01]  /*1540*/  @!P0 VIADD R5, R4, 0xffffffca ;  /* 0xffffffca04058836 */ /* 0x000fe20000000000 */
[----:B------:R-:W-:Y:S01]  /*1550*/  LOP3.LUT R8, R8, 0x100000, RZ, 0xfc, !PT ;  /* 0x0010000008087812 */ /* 0x000fe200078efcff */
[----:B------:R-:W-:Y:S02]  /*1560*/  IMAD.MOV.U32 R4, RZ, RZ, RZ ;  /* 0x000000ffff047224 */ /* 0x000fe400078e00ff */
[----:B------:R-:W-:-:S05]  /*1570*/  VIADD R11, R5, 0xfffffbf9 ;  /* 0xfffffbf9050b7836 */ /* 0x000fca0000000000 */
[----:B------:R-:W-:-:S04]  /*1580*/  VIMNMX R12, PT, PT, RZ, R11, PT ;  /* 0x0000000bff0c7248 */ /* 0x000fc80003fe0100 */
[----:B------:R-:W-:-:S05]  /*1590*/  IADD3 R5, PT, PT, R5, -0x407, -R12 ;  /* 0xfffffbf905057810 */ /* 0x000fca0007ffe80c */
[----:B------:R-:W-:-:S05]  /*15a0*/  VIADD R5, R5, 0x1 ;  /* 0x0000000105057836 */ /* 0x000fca0000000000 */
[----:B------:R-:W-:Y:S01]  /*15b0*/  LOP3.LUT P0, R10, R5, 0x3, RZ, 0xc0, !PT ;  /* 0x00000003050a7812 */ /* 0x000fe2000780c0ff */
[----:B------:R-:W-:-:S12]  /*15c0*/  IMAD.MOV.U32 R5, RZ, RZ, R11 ;  /* 0x000000ffff057224 */ /* 0x000fd800078e000b */
[----:B------:R-:W-:Y:S05]  /*15d0*/  @!P0 BRA `(.L_x_32) ;  /* 0x00000000003c8947 */ /* 0x000fea0003800000 */
[----:B------:R-:W-:Y:S01]  /*15e0*/  BSSY.RECONVERGENT B2, `(.L_x_32) ;  /* 0x000000e000027945 */ /* 0x000fe20003800200 */
[----:B------:R-:W-:Y:S02]  /*15f0*/  IMAD.MOV R6, RZ, RZ, -R10 ;  /* 0x000000ffff067224 */ /* 0x000fe400078e0a0a */
[----:B------:R-:W-:-:S07]  /*1600*/  IMAD.MOV.U32 R5, RZ, RZ, R11 ;  /* 0x000000ffff057224 */ /* 0x000fce00078e000b */
.L_x_33:
[----:B------:R-:W-:Y:S01]  /*1610*/  VIADD R6, R6, 0x1 ;  /* 0x0000000106067836 */ /* 0x000fe20000000000 */
[----:B------:R-:W-:Y:S01]  /*1620*/  IADD3 R10, P0, PT, R9, -R4, RZ ;  /* 0x80000004090a7210 */ /* 0x000fe20007f1e0ff */
[----:B------:R-:W-:-:S03]  /*1630*/  VIADD R5, R5, 0xffffffff ;  /* 0xffffffff05057836 */ /* 0x000fc60000000000 */
[----:B------:R-:W-:Y:S02]  /*1640*/  ISETP.NE.AND P1, PT, R6, RZ, PT ;  /* 0x000000ff0600720c */ /* 0x000fe40003f25270 */
        /* <DEDUP_REMOVED lines=8> */
.L_x_32:
[----:B------:R-:W-:Y:S05]  /*16d0*/  BSYNC.RECONVERGENT B1 ;  /* 0x0000000000017941 */ /* 0x000fea0003800200 */
.L_x_31:
[----:B------:R-:W-:Y:S01]  /*16e0*/  IMAD.IADD R6, R11, 0x1, -R12 ;  /* 0x000000010b067824 */ /* 0x000fe200078e0a0c */
[----:B------:R-:W-:Y:S04]  /*16f0*/  BSSY.RECONVERGENT B1, `(.L_x_34) ;  /* 0x0000025000017945 */ /* 0x000fe80003800200 */
[----:B------:R-:W-:-:S13]  /*1700*/  ISETP.GE.U32.AND P0, PT, R6, 0x3, PT ;  /* 0x000000030600780c */ /* 0x000fda0003f06070 */
[----:B------:R-:W-:Y:S05]  /*1710*/  @!P0 BRA `(.L_x_35) ;  /* 0x0000000000888947 */ /* 0x000fea0003800000 */
[----:B------:R-:W-:Y:S01]  /*1720*/  BSSY.RECONVERGENT B2, `(.L_x_36) ;  /* 0x0000020000027945 */ /* 0x000fe20003800200 */
.L_x_37:
[----:B------:R-:W-:Y:S02]  /*1730*/  IADD3 R6, P0, PT, R9, -R4, RZ ;  /* 0x8000000409067210 */ /* 0x000fe40007f1e0ff */
[C---:B------:R-:W-:Y:S01]  /*1740*/  ISETP.GT.AND P1, PT, R5.reuse, 0x3, PT ;  /* 0x000000030500780c */ /* 0x040fe20003f24270 */
[----:B------:R-:W-:Y:S01]  /*1750*/  VIADD R5, R5, 0xfffffffc ;  /* 0xfffffffc05057836 */ /* 0x000fe20000000000 */
[----:B------:R-:W-:-:S04]  /*1760*/  IADD3.X R7, PT, PT, R8, -0x100001, RZ, P0, !PT ;  /* 0xffefffff08077810 */ /* 0x000fc800007fe4ff */
[----:B------:R-:W-:-:S04]  /*1770*/  ISETP.GE.AND P0, PT, R7, RZ, PT ;  /* 0x000000ff0700720c */ /* 0x000fc80003f06270 */
[----:B------:R-:W-:Y:S02]  /*1780*/  SEL R6, R9, R6, !P0 ;  /* 0x0000000609067207 */ /* 0x000fe40004000000 */
[----:B------:R-:W-:-:S03]  /*1790*/  SEL R7, R8, R7, !P0 ;  /* 0x0000000708077207 */ /* 0x000fc60004000000 */
[C---:B------:R-:W-:Y:S01]  /*17a0*/  IMAD.SHL.U32 R9, R6.reuse, 0x2, RZ ;  /* 0x0000000206097824 */ /* 0x040fe200078e00ff */
[----:B------:R-:W-:-:S04]  /*17b0*/  SHF.L.U64.HI R8, R6, 0x1, R7 ;  /* 0x0000000106087819 */ /* 0x000fc80000010207 */
[----:B------:R-:W-:-:S04]  /*17c0*/  IADD3 R6, P0, PT, R9, -R4, RZ ;  /* 0x8000000409067210 */ /* 0x000fc80007f1e0ff */
        /* <DEDUP_REMOVED lines=22> */
.L_x_36:
[----:B------:R-:W-:-:S07]  /*1930*/  IMAD.MOV.U32 R10, RZ, RZ, R6 ;  /* 0x000000ffff0a7224 */ /* 0x000fce00078e0006 */
.L_x_35:
[----:B------:R-:W-:Y:S05]  /*1940*/  BSYNC.RECONVERGENT B1 ;  /* 0x0000000000017941 */ /* 0x000fea0003800200 */
.L_x_34:
[----:B------:R-:W-:Y:S01]  /*1950*/  LOP3.LUT R7, R7, 0x7fffffff, RZ, 0xc0, !PT ;  /* 0x7fffffff07077812 */ /* 0x000fe200078ec0ff */
[----:B------:R-:W-:Y:S01]  /*1960*/  BSSY.RECONVERGENT B1, `(.L_x_38) ;  /* 0x0000013000017945 */ /* 0x000fe20003800200 */
[----:B------:R-:W-:Y:S02]  /*1970*/  ISETP.NE.U32.AND P0, PT, R10, RZ, PT ;  /* 0x000000ff0a00720c */ /* 0x000fe40003f05070 */
[----:B------:R-:W-:Y:S02]  /*1980*/  CS2R R8, SRZ ;  /* 0x0000000000087805 */ /* 0x000fe4000001ff00 */
[----:B------:R-:W-:-:S13]  /*1990*/  ISETP.NE.AND.EX P0, PT, R7, RZ, PT, P0 ;  /* 0x000000ff0700720c */ /* 0x000fda0003f05300 */
[----:B------:R-:W-:Y:S05]  /*19a0*/  @!P0 BRA `(.L_x_39) ;  /* 0x0000000000388947 */ /* 0x000fea0003800000 */
[----:B------:R-:W-:-:S06]  /*19b0*/  IMAD.MOV.U32 R6, RZ, RZ, R10 ;  /* 0x000000ffff067224 */ /* 0x000fcc00078e000a */
[----:B------:R-:W-:-:S10]  /*19c0*/  DMUL R4, R6, 1.80143985094819840000e+16 ;  /* 0x4350000006047828 */ /* 0x000fd40000000000 */
[----:B------:R-:W-:-:S04]  /*19d0*/  SHF.R.U32.HI R4, RZ, 0x14, R5 ;  /* 0x00000014ff047819 */ /* 0x000fc80000011605 */
[----:B------:R-:W-:-:S04]  /*19e0*/  IADD3 R5, PT, PT, -R4, 0x37, RZ ;  /* 0x0000003704057810 */ /* 0x000fc80007ffe1ff */
[----:B------:R-:W-:Y:S02]  /*19f0*/  IADD3 R6, PT, PT, -R5, 0x407, RZ ;  /* 0x0000040705067810 */ /* 0x000fe40007ffe1ff */
[-C--:B------:R-:W-:Y:S02]  /*1a00*/  SHF.L.U64.HI R7, R10, R5.reuse, R7 ;  /* 0x000000050a077219 */ /* 0x080fe40000010207 */
[----:B------:R-:W-:Y:S02]  /*1a10*/  ISETP.GT.AND P0, PT, R6, RZ, PT ;  /* 0x000000ff0600720c */ /* 0x000fe40003f04270 */
[----:B------:R-:W-:-:S11]  /*1a20*/  SHF.L.U32 R5, R10, R5, RZ ;  /* 0x000000050a057219 */ /* 0x000fd600000006ff */
[----:B------:R-:W-:-:S04]  /*1a30*/  @!P0 IADD3 R4, PT, PT, -R6, 0x1, RZ ;  /* 0x0000000106048810 */ /* 0x000fc80007ffe1ff */
[-CC-:B------:R-:W-:Y:S02]  /*1a40*/  @!P0 SHF.R.U64 R8, R5, R4.reuse, R7.reuse ;  /* 0x0000000405088219 */ /* 0x180fe40000001207 */
[----:B------:R-:W-:Y:S01]  /*1a50*/  @P0 IADD3 R8, P1, PT, RZ, R5, RZ ;  /* 0x00000005ff080210 */ /* 0x000fe20007f3e0ff */
[----:B------:R-:W-:Y:S01]  /*1a60*/  @P0 VIADD R5, R6, 0xffffffff ;  /* 0xffffffff06050836 */ /* 0x000fe20000000000 */
[----:B------:R-:W-:-:S03]  /*1a70*/  @!P0 SHF.R.U32.HI R9, RZ, R4, R7 ;  /* 0x00000004ff098219 */ /* 0x000fc60000011607 */
[----:B------:R-:W-:-:S08]  /*1a80*/  @P0 IMAD.U32.X R9, R5, 0x100000, R7, P1 ;  /* 0x0010000005090824 */ /* 0x000fd000008e0407 */
.L_x_39:
[----:B------:R-:W-:Y:S05]  /*1a90*/  BSYNC.RECONVERGENT B1 ;  /* 0x0000000000017941 */ /* 0x000fea0003800200 */
.L_x_38:
[----:B------:R-:W-:-:S11]  /*1aa0*/  DADD R8, -RZ, |R8| ;  /* 0x00000000ff087229 */ /* 0x000fd60000000508 */
.L_x_30:
[----:B------:R-:W-:Y:S05]  /*1ab0*/  BSYNC.RECONVERGENT B0 ;  /* 0x0000000000007941 */ /* 0x000fea0003800200 */
.L_x_28:
[----:B------:R-:W0:Y:S01]  /*1ac0*/  LDCU UR6, c[0x0][0x39c] ;  /* 0x00007380ff0677ac */ /* 0x000e220008000800 */
[----:B------:R-:W1:Y:S02]  /*1ad0*/  F2I.F64.TRUNC R8, R8 ;  /* 0x0000000800087311 */ /* 0x000e64000030d100 */
[----:B-1----:R-:W-:Y:S01]  /*1ae0*/  I2FP.F32.S32 R7, R8 ;  /* 0x0000000800077245 */ /* 0x002fe20000201400 */
[----:B0-----:R-:W-:-:S04]  /*1af0*/  IMAD R5, R0, UR6, RZ ;  /* 0x0000000600057c24 */ /* 0x001fc8000f8e02ff */
[----:B------:R-:W-:-:S05]  /*1b00*/  IMAD.WIDE R2, R5, 0x4, R2 ;  /* 0x0000000405027825 */ /* 0x000fca00078e0202 */
[----:B------:R-:W-:Y:S01]  /*1b10*/  STG.E desc[UR4][R2.64], R7 ;  /* 0x0000000702007986 */ /* 0x000fe2000c101904 */
[----:B------:R-:W-:-:S05]  /*1b20*/  IMAD.WIDE R4, R5, 0x4, R2 ;  /* 0x0000000405047825 */ /* 0x000fca00078e0202 */
[----:B------:R-:W-:Y:S01]  /*1b30*/  STG.E desc[UR4][R4.64], RZ ;  /* 0x000000ff04007986 */ /* 0x000fe2000c101904 */
[----:B------:R-:W-:Y:S05]  /*1b40*/  EXIT ;  /* 0x000000000000794d */ /* 0x000fea0003800000 */
.L_x_27:
[----:B------:R-:W-:-:S14]  /*1b50*/  DSETP.GEU.AND P0, PT, R4, 768, PT ;  /* 0x408800000400742a */ /* 0x000fdc0003f0e000 */
[----:B------:R-:W-:Y:S05]  /*1b60*/  @P0 BRA `(.L_x_40) ;  /* 0x0000000400f80947 */ /* 0x000fea0003800000 */
[----:B------:R-:W-:Y:S01]  /*1b70*/  LOP3.LUT R7, R5, 0x7fffffff, RZ, 0xc0, !PT ;  /* 0x7fffffff05077812 */ /* 0x000fe200078ec0ff */
[----:B------:R-:W-:Y:S01]  /*1b80*/  BSSY.RECONVERGENT B0, `(.L_x_41) ;  /* 0x000006d000007945 */ /* 0x000fe20003800200 */
[----:B------:R-:W-:Y:S02]  /*1b90*/  IMAD.MOV.U32 R6, RZ, RZ, R4 ;  /* 0x000000ffff067224 */ /* 0x000fe400078e0004 */
[----:B------:R-:W-:-:S04]  /*1ba0*/  VIMNMX.U32 R0, PT, PT, R7, 0x40700000, !PT ;  /* 0x4070000007007848 */ /* 0x000fc80007fe0000 */
[----:B------:R-:W-:-:S13]  /*1bb0*/  ISETP.GE.U32.AND P0, PT, R0, 0x7ff00000, PT ;  /* 0x7ff000000000780c */ /* 0x000fda0003f06070 */
[----:B------:R-:W-:Y:S05]  /*1bc0*/  @!P0 BRA `(.L_x_42) ;  /* 0x0000000000188947 */ /* 0x000fea0003800000 */
[----:B------:R-:W-:-:S14]  /*1bd0*/  DSETP.NAN.AND P0, PT, R6, R6, PT ;  /* 0x000000060600722a */ /* 0x000fdc0003f08000 */
[----:B------:R-:W-:Y:S02]  /*1be0*/  @!P0 DSETP.NEU.AND P1, PT, R6, +INF , PT ;  /* 0x7ff000000600842a */ /* 0x000fe40003f2d000 */
[----:B------:R-:W-:-:S06]  /*1bf0*/  @P0 DADD R8, R4, 256 ;  /* 0x4070000004080429 */ /* 0x000fcc0000000000 */
[----:B------:R-:W-:Y:S02]  /*1c00*/  @!P0 FSEL R8, R4, RZ, P1 ;  /* 0x000000ff04088208 */ /* 0x000fe40000800000 */
[----:B------:R-:W-:Y:S01]  /*1c10*/  @!P0 FSEL R9, R5, -QNAN , P1 ;  /* 0xfff8000005098808 */ /* 0x000fe20000800000 */
[----:B------:R-:W-:Y:S06]  /*1c20*/  BRA `(.L_x_43) ;  /* 0x0000000400887947 */ /* 0x000fec0003800000 */
.L_x_42:
        /* <DEDUP_REMOVED lines=14> */
[----:B------:R-:W-:-:S04]  /*1d10*/  VIADD R8, R5, 0xfffffbf9 ;  /* 0xfffffbf905087836 */ /* 0x000fc80000000000 */
[----:B------:R-:W-:Y:S01]  /*1d20*/  IMAD.MOV.U32 R4, RZ, RZ, R8 ;  /* 0x000000ffff047224 */ /* 0x000fe200078e0008 */
[----:B------:R-:W-:-:S04]  /*1d30*/  VIMNMX R11, PT, PT, RZ, R8, PT ;  /* 0x00000008ff0b7248 */ /* 0x000fc80003fe0100 */
[----:B------:R-:W-:-:S05]  /*1d40*/  IADD3 R5, PT, PT, R5, -0x407, -R11 ;  /* 0xfffffbf905057810 */ /* 0x000fca0007ffe80b */
[----:B------:R-:W-:-:S05]  /*1d50*/  VIADD R5, R5, 0x1 ;  /* 0x0000000105057836 */ /* 0x000fca0000000000 */
[----:B------:R-:W-:-:S13]  /*1d60*/  LOP3.LUT P0, R5, R5, 0x3, RZ, 0xc0, !PT ;  /* 0x0000000305057812 */ /* 0x000fda000780c0ff */
[----:B------:R-:W-:Y:S05]  /*1d70*/  @!P0 BRA `(.L_x_45) ;  /* 0x00000000003c8947 */ /* 0x000fea0003800000 */
[----:B------:R-:W-:Y:S01]  /*1d80*/  BSSY.RECONVERGENT B2, `(.L_x_45) ;  /* 0x000000e000027945 */ /* 0x000fe20003800200 */
[----:B------:R-:W-:Y:S02]  /*1d90*/  IMAD.MOV R5, RZ, RZ, -R5 ;  /* 0x000000ffff057224 */ /* 0x000fe400078e0a05 */
[----:B------:R-:W-:-:S07]  /*1da0*/  IMAD.MOV.U32 R4, RZ, RZ, R8 ;  /* 0x000000ffff047224 */ /* 0x000fce00078e0008 */
.L_x_46:
        /* <DEDUP_REMOVED lines=11> */
[----:B0-----:R-:W-:Y:S05]  /*1e60*/  BSYNC.RECONVERGENT B2 ;  /* 0x0000000000027941 */ /* 0x001fea0003800200 */
.L_x_45:
[----:B0-----:R-:W-:Y:S05]  /*1e70*/  BSYNC.RECONVERGENT B1 ;  /* 0x0000000000017941 */ /* 0x001fea0003800200 */
.L_x_44:
[----:B------:R-:W-:Y:S01]  /*1e80*/  IMAD.IADD R5, R8, 0x1, -R11 ;  /* 0x0000000108057824 */ /* 0x000fe200078e0a0b */
[----:B------:R-:W-:Y:S04]  /*1e90*/  BSSY.RECONVERGENT B1, `(.L_x_47) ;  /* 0x0000025000017945 */ /* 0x000fe80003800200 */
[----:B------:R-:W-:-:S13]  /*1ea0*/  ISETP.GE.U32.AND P0, PT, R5, 0x3, PT ;  /* 0x000000030500780c */ /* 0x000fda0003f06070 */
[----:B------:R-:W-:Y:S05]  /*1eb0*/  @!P0 BRA `(.L_x_48) ;  /* 0x0000000000888947 */ /* 0x000fea0003800000 */
[----:B------:R-:W-:Y:S01]  /*1ec0*/  BSSY.RECONVERGENT B2, `(.L_x_49) ;  /* 0x0000020000027945 */ /* 0x000fe20003800200 */
.L_x_50:
        /* <DEDUP_REMOVED lines=32> */
.L_x_49:
[----:B------:R-:W-:-:S07]  /*20d0*/  IMAD.MOV.U32 R10, RZ, RZ, R5 ;  /* 0x000000ffff0a7224 */ /* 0x000fce00078e0005 */
.L_x_48:
[----:B------:R-:W-:Y:S05]  /*20e0*/  BSYNC.RECONVERGENT B1 ;  /* 0x0000000000017941 */ /* 0x000fea0003800200 */
.L_x_47:
        /* <DEDUP_REMOVED lines=14> */
[C---:B------:R-:W-:Y:S01]  /*21d0*/  @!P0 IADD3 R0, PT, PT, -R4.reuse, 0x1, RZ ;  /* 0x0000000104008810 */ /* 0x040fe20007ffe1ff */
[----:B------:R-:W-:-:S03]  /*21e0*/  @P0 VIADD R4, R4, 0xffffffff ;  /* 0xffffffff04040836 */ /* 0x000fc60000000000 */
[-CC-:B------:R-:W-:Y:S02]  /*21f0*/  @!P0 SHF.R.U64 R8, R5, R0.reuse, R7.reuse ;  /* 0x0000000005088219 */ /* 0x180fe40000001207 */
[----:B------:R-:W-:Y:S02]  /*2200*/  @P0 IADD3 R8, P1, PT, RZ, R5, RZ ;  /* 0x00000005ff080210 */ /* 0x000fe40007f3e0ff */
[----:B------:R-:W-:-:S03]  /*2210*/  @!P0 SHF.R.U32.HI R9, RZ, R0, R7 ;  /* 0x00000000ff098219 */ /* 0x000fc60000011607 */
[----:B------:R-:W-:-:S08]  /*2220*/  @P0 IMAD.U32.X R9, R4, 0x100000, R7, P1 ;  /* 0x0010000004090824 */ /* 0x000fd000008e0407 */
.L_x_52:
[----:B------:R-:W-:Y:S05]  /*2230*/  BSYNC.RECONVERGENT B1 ;  /* 0x0000000000017941 */ /* 0x000fea0003800200 */
.L_x_51:
[----:B------:R-:W-:-:S11]  /*2240*/  DADD R8, -RZ, |R8| ;  /* 0x00000000ff087229 */ /* 0x000fd60000000508 */
.L_x_43:
[----:B0-----:R-:W-:Y:S05]  /*2250*/  BSYNC.RECONVERGENT B0 ;  /* 0x0000000000007941 */ /* 0x001fea0003800200 */
.L_x_41:
[----:B------:R-:W0:Y:S01]  /*2260*/  LDC.64 R6, c[0x0][0x398] ;  /* 0x0000e600ff067b82 */ /* 0x000e220000000a00 */
[----:B------:R-:W1:Y:S01]  /*2270*/  F2I.F64.TRUNC R8, R8 ;  /* 0x0000000800087311 */ /* 0x000e62000030d100 */
[----:B------:R-:W-:-:S06]  /*2280*/  IMAD.MOV.U32 R13, RZ, RZ, 0x437f0000 ;  /* 0x437f0000ff0d7424 */ /* 0x000fcc00078e00ff */
[----:B------:R-:W2:Y:S01]  /*2290*/  LDC.64 R4, c[0x0][0x380] ;  /* 0x0000e000ff047b82 */ /* 0x000ea20000000a00 */
[----:B-1----:R-:W-:-:S04]  /*22a0*/  IADD3 R0, PT, PT, -R8, 0x100, RZ ;  /* 0x0000010008007810 */ /* 0x002fc80007ffe1ff */
[----:B------:R-:W-:Y:S01]  /*22b0*/  I2FP.F32.S32 R11, R0 ;  /* 0x00000000000b7245 */ /* 0x000fe20000201400 */
[----:B0-----:R-:W-:Y:S02]  /*22c0*/  IMAD R3, R2, R6, R3 ;  /* 0x0000000602037224 */ /* 0x001fe400078e0203 */
[----:B------:R-:W-:Y:S02]  /*22d0*/  IMAD R7, R6, R7, RZ ;  /* 0x0000000706077224 */ /* 0x000fe400078e02ff */
[----:B--2---:R-:W-:-:S05]  /*22e0*/  IMAD.WIDE R4, R3, 0x4, R4 ;  /* 0x0000000403047825 */ /* 0x004fca00078e0204 */
[----:B------:R-:W-:Y:S01]  /*22f0*/  STG.E desc[UR4][R4.64], R11 ;  /* 0x0000000b04007986 */ /* 0x000fe2000c101904 */
[----:B------:R-:W-:-:S05]  /*2300*/  IMAD.WIDE R2, R7, 0x4, R4 ;  /* 0x0000000407027825 */ /* 0x000fca00078e0204 */
[----:B------:R-:W-:Y:S01]  /*2310*/  STG.E desc[UR4][R2.64], R13 ;  /* 0x0000000d02007986 */ /* 0x000fe2000c101904 */
[----:B------:R-:W-:-:S05]  /*2320*/  IMAD.WIDE R6, R7, 0x4, R2 ;  /* 0x0000000407067825 */ /* 0x000fca00078e0202 */
[----:B------:R-:W-:Y:S01]  /*2330*/  STG.E desc[UR4][R6.64], RZ ;  /* 0x000000ff06007986 */ /* 0x000fe2000c101904 */
[----:B------:R-:W-:Y:S05]  /*2340*/  EXIT ;  /* 0x000000000000794d */ /* 0x000fea0003800000 */
.L_x_40:
[----:B------:R-:W-:-:S14]  /*2350*/  DSETP.GEU.AND P0, PT, R4, 1024, PT ;  /* 0x409000000400742a */ /* 0x000fdc0003f0e000 */
[----:B------:R-:W-:Y:S05]  /*2360*/  @P0 BRA `(.L_x_53) ;  /* 0x0000000400f00947 */ /* 0x000fea0003800000 */
[----:B------:R-:W1:Y:S01]  /*2370*/  LDC.64 R10, c[0x0][0x398] ;  /* 0x0000e600ff0a7b82 */ /* 0x000e620000000a00 */
[----:B------:R-:W-:Y:S07]  /*2380*/  BSSY.RECONVERGENT B0, `(.L_x_54) ;  /* 0x0000075000007945 */ /* 0x000fee0003800200 */
[----:B------:R-:W2:Y:S01]  /*2390*/  LDC.64 R6, c[0x0][0x380] ;  /* 0x0000e000ff067b82 */ /* 0x000ea20000000a00 */
[----:B-1----:R-:W-:-:S04]  /*23a0*/  IMAD R9, R2, R10, R3 ;  /* 0x0000000a02097224 */ /* 0x002fc800078e0203 */
[----:B--2---:R-:W-:-:S04]  /*23b0*/  IMAD.WIDE R8, R9, 0x4, R6 ;  /* 0x0000000409087825 */ /* 0x004fc800078e0206 */
[----:B------:R-:W-:Y:S01]  /*23c0*/  IMAD R7, R10, R11, RZ ;  /* 0x0000000b0a077224 */ /* 0x000fe200078e02ff */
[----:B0-----:R0:W-:Y:S01]  /*23d0*/  STG.E desc[UR4][R8.64], RZ ;  /* 0x000000ff08007986 */ /* 0x0011e2000c101904 */
[----:B------:R-:W-:Y:S02]  /*23e0*/  IMAD.MOV.U32 R11, RZ, RZ, 0x437f0000 ;  /* 0x437f0000ff0b7424 */ /* 0x000fe400078e00ff */
[----:B------:R-:W-:-:S05]  /*23f0*/  IMAD.WIDE R2, R7, 0x4, R8 ;  /* 0x0000000407027825 */ /* 0x000fca00078e0208 */
[----:B------:R1:W-:Y:S01]  /*2400*/  STG.E desc[UR4][R2.64], R11 ;  /* 0x0000000b02007986 */ /* 0x0003e2000c101904 */
[----:B0-----:R-:W-:Y:S01]  /*2410*/  LOP3.LUT R9, R5, 0x7fffffff, RZ, 0xc0, !PT ;  /* 0x7fffffff05097812 */ /* 0x001fe200078ec0ff */
[----:B------:R-:W-:-:S03]  /*2420*/  IMAD.MOV.U32 R8, RZ, RZ, R4 ;  /* 0x000000ffff087224 */ /* 0x000fc600078e0004 */
[----:B------:R-:W-:-:S04]  /*2430*/  VIMNMX.U32 R0, PT, PT, R9, 0x40700000, !PT ;  /* 0x4070000009007848 */ /* 0x000fc80007fe0000 */
[----:B------:R-:W-:-:S13]  /*2440*/  ISETP.GE.U32.AND P0, PT, R0, 0x7ff00000, PT ;  /* 0x7ff000000000780c */ /* 0x000fda0003f06070 */
[----:B-1----:R-:W-:Y:S05]  /*2450*/  @!P0 BRA `(.L_x_55) ;  /* 0x0000000000188947 */ /* 0x002fea0003800000 */
[----:B------:R-:W-:-:S14]  /*2460*/  DSETP.NAN.AND P0, PT, R8, R8, PT ;  /* 0x000000080800722a */ /* 0x000fdc0003f08000 */
[----:B------:R-:W-:Y:S02]  /*2470*/  @!P0 DSETP.NEU.AND P1, PT, R8, +INF , PT ;  /* 0x7ff000000800842a */ /* 0x000fe40003f2d000 */
[----:B------:R-:W-:-:S06]  /*2480*/  @P0 DADD R10, R4, 256 ;  /* 0x40700000040a0429 */ /* 0x000fcc0000000000 */
[----:B------:R-:W-:Y:S02]  /*2490*/  @!P0 FSEL R10, R4, RZ, P1 ;  /* 0x000000ff040a8208 */ /* 0x000fe40000800000 */
[----:B------:R-:W-:Y:S01]  /*24a0*/  @!P0 FSEL R11, R5, -QNAN , P1 ;  /* 0xfff80000050b8808 */ /* 0x000fe20000800000 */
[----:B------:R-:W-:Y:S06]  /*24b0*/  BRA `(.L_x_56) ;  /* 0x0000000400847947 */ /* 0x000fec0003800000 */
.L_x_55:
        /* <DEDUP_REMOVED lines=24> */
.L_x_59:
        /* <DEDUP_REMOVED lines=12> */
.L_x_58:
[----:B------:R-:W-:Y:S05]  /*2700*/  BSYNC.RECONVERGENT B1 ;  /* 0x0000000000017941 */ /* 0x000fea0003800200 */
.L_x_57:
[----:B------:R-:W-:Y:S01]  /*2710*/  IMAD.IADD R5, R10, 0x1, -R12 ;  /* 0x000000010a057824 */ /* 0x000fe200078e0a0c */
[----:B------:R-:W-:Y:S04]  /*2720*/  BSSY.RECONVERGENT B1, `(.L_x_60) ;  /* 0x0000025000017945 */ /* 0x000fe80003800200 */
[----:B------:R-:W-:-:S13]  /*2730*/  ISETP.GE.U32.AND P0, PT, R5, 0x3, PT ;  /* 0x000000030500780c */ /* 0x000fda0003f06070 */
[----:B------:R-:W-:Y:S05]  /*2740*/  @!P0 BRA `(.L_x_61) ;  /* 0x0000000000888947 */ /* 0x000fea0003800000 */
[----:B------:R-:W-:Y:S01]  /*2750*/  BSSY.RECONVERGENT B2, `(.L_x_62) ;  /* 0x0000020000027945 */ /* 0x000fe20003800200 */
.L_x_63:
        /* <DEDUP_REMOVED lines=32> */
.L_x_62:
[----:B------:R-:W-:-:S07]  /*2960*/  IMAD.MOV.U32 R8, RZ, RZ, R5 ;  /* 0x000000ffff087224 */ /* 0x000fce00078e0005 */
.L_x_61:
[----:B------:R-:W-:Y:S05]  /*2970*/  BSYNC.RECONVERGENT B1 ;  /* 0x0000000000017941 */ /* 0x000fea0003800200 */
.L_x_60:
[----:B------:R-:W-:Y:S01]  /*2980*/  LOP3.LUT R9, R6, 0x7fffffff, RZ, 0xc0, !PT ;  /* 0x7fffffff06097812 */ /* 0x000fe200078ec0ff */
[----:B------:R-:W-:Y:S01]  /*2990*/  BSSY.RECONVERGENT B1, `(.L_x_64) ;  /* 0x0000012000017945 */ /* 0x000fe20003800200 */
[----:B------:R-:W-:Y:S02]  /*29a0*/  ISETP.NE.U32.AND P0, PT, R8, RZ, PT ;  /* 0x000000ff0800720c */ /* 0x000fe40003f05070 */
[----:B------:R-:W-:Y:S02]  /*29b0*/  CS2R R10, SRZ ;  /* 0x00000000000a7805 */ /* 0x000fe4000001ff00 */
[----:B------:R-:W-:-:S13]  /*29c0*/  ISETP.NE.AND.EX P0, PT, R9, RZ, PT, P0 ;  /* 0x000000ff0900720c */ /* 0x000fda0003f05300 */
[----:B------:R-:W-:Y:S05]  /*29d0*/  @!P0 BRA `(.L_x_65) ;  /* 0x0000000000348947 */ /* 0x000fea0003800000 */
        /* <DEDUP_REMOVED lines=13> */
.L_x_65:
[----:B------:R-:W-:Y:S05]  /*2ab0*/  BSYNC.RECONVERGENT B1 ;  /* 0x0000000000017941 */ /* 0x000fea0003800200 */
.L_x_64:
[----:B------:R-:W-:-:S11]  /*2ac0*/  DADD R10, -RZ, |R10| ;  /* 0x00000000ff0a7229 */ /* 0x000fd6000000050a */
.L_x_56:
[----:B------:R-:W-:Y:S05]  /*2ad0*/  BSYNC.RECONVERGENT B0 ;  /* 0x0000000000007941 */ /* 0x000fea0003800200 */
.L_x_54:
[----:B------:R-:W0:Y:S01]  /*2ae0*/  F2I.F64.TRUNC R10, R10 ;  /* 0x0000000a000a7311 */ /* 0x000e22000030d100 */
[----:B------:R-:W-:Y:S01]  /*2af0*/  IMAD.WIDE R2, R7, 0x4, R2 ;  /* 0x0000000407027825 */ /* 0x000fe200078e0202 */
[----:B0-----:R-:W-:-:S05]  /*2b00*/  I2FP.F32.S32 R5, R10 ;  /* 0x0000000a00057245 */ /* 0x001fca0000201400 */
[----:B------:R-:W-:Y:S01]  /*2b10*/  STG.E desc[UR4][R2.64], R5 ;  /* 0x0000000502007986 */ /* 0x000fe2000c101904 */
[----:B------:R-:W-:Y:S05]  /*2b20*/  EXIT ;  /* 0x000000000000794d */ /* 0x000fea0003800000 */
.L_x_53:
[----:B------:R-:W-:-:S14]  /*2b30*/  DSETP.GEU.AND P0, PT, R4, 1280, PT ;  /* 0x409400000400742a */ /* 0x000fdc0003f0e000 */
[----:B------:R-:W-:Y:S05]  /*2b40*/  @P0 BRA `(.L_x_66) ;  /* 0x0000000400fc0947 */ /* 0x000fea0003800000 */
[----:B------:R-:W1:Y:S01]  /*2b50*/  LDC R0, c[0x0][0x398] ;  /* 0x0000e600ff007b82 */ /* 0x000e620000000800 */
[----:B------:R-:W-:Y:S07]  /*2b60*/  BSSY.RECONVERGENT B0, `(.L_x_67) ;  /* 0x0000072000007945 */ /* 0x000fee0003800200 */
[----:B------:R-:W2:Y:S01]  /*2b70*/  LDC.64 R6, c[0x0][0x380] ;  /* 0x0000e000ff067b82 */ /* 0x000ea20000000a00 */
[----:B-1----:R-:W-:-:S04]  /*2b80*/  IMAD R3, R2, R0, R3 ;  /* 0x0000000002037224 */ /* 0x002fc800078e0203 */
[----:B--2---:R-:W-:Y:S01]  /*2b90*/  IMAD.WIDE R2, R3, 0x4, R6 ;  /* 0x0000000403027825 */ /* 0x004fe200078e0206 */
[----:B------:R-:W-:-:S04]  /*2ba0*/  LOP3.LUT R7, R5, 0x7fffffff, RZ, 0xc0, !PT ;  /* 0x7fffffff05077812 */ /* 0x000fc800078ec0ff */
[----:B0-----:R0:W-:Y:S01]  /*2bb0*/  STG.E desc[UR4][R2.64], RZ ;  /* 0x000000ff02007986 */ /* 0x0011e2000c101904 */
        /* <DEDUP_REMOVED lines=10> */
.L_x_68:
        /* <DEDUP_REMOVED lines=24> */
.L_x_72:
        /* <DEDUP_REMOVED lines=12> */
.L_x_71:
[----:B------:R-:W-:Y:S05]  /*2ea0*/  BSYNC.RECONVERGENT B1 ;  /* 0x0000000000017941 */ /* 0x000fea0003800200 */
.L_x_70:
[----:B------:R-:W-:Y:S01]  /*2eb0*/  IMAD.IADD R6, R11, 0x1, -R12 ;  /* 0x000000010b067824 */ /* 0x000fe200078e0a0c */
[----:B------:R-:W-:Y:S04]  /*2ec0*/  BSSY.RECONVERGENT B1, `(.L_x_73) ;  /* 0x0000025000017945 */ /* 0x000fe80003800200 */
[----:B------:R-:W-:-:S13]  /*2ed0*/  ISETP.GE.U32.AND P0, PT, R6, 0x3, PT ;  /* 0x000000030600780c */ /* 0x000fda0003f06070 */
[----:B------:R-:W-:Y:S05]  /*2ee0*/  @!P0 BRA `(.L_x_74) ;  /* 0x0000000000888947 */ /* 0x000fea0003800000 */
[----:B------:R-:W-:Y:S01]  /*2ef0*/  BSSY.RECONVERGENT B2, `(.L_x_75) ;  /* 0x0000020000027945 */ /* 0x000fe20003800200 */
.L_x_76:
        /* <DEDUP_REMOVED lines=32> */
.L_x_75:
[----:B------:R-:W-:-:S07]  /*3100*/  IMAD.MOV.U32 R10, RZ, RZ, R6 ;  /* 0x000000ffff0a7224 */ /* 0x000fce00078e0006 */
.L_x_74:
[----:B------:R-:W-:Y:S05]  /*3110*/  BSYNC.RECONVERGENT B1 ;  /* 0x0000000000017941 */ /* 0x000fea0003800200 */
.L_x_73:
        /* <DEDUP_REMOVED lines=20> */
.L_x_78:
[----:B------:R-:W-:Y:S05]  /*3260*/  BSYNC.RECONVERGENT B1 ;  /* 0x0000000000017941 */ /* 0x000fea0003800200 */
.L_x_77:
[----:B------:R-:W-:-:S11]  /*3270*/  DADD R8, -RZ, |R8| ;  /* 0x00000000ff087229 */ /* 0x000fd60000000508 */
.L_x_69:
[----:B------:R-:W-:Y:S05]  /*3280*/  BSYNC.RECONVERGENT B0 ;  /* 0x0000000000007941 */ /* 0x000fea0003800200 */
.L_x_67:
[----:B------:R-:W0:Y:S01]  /*3290*/  LDCU UR6, c[0x0][0x39c] ;  /* 0x00007380ff0677ac */ /* 0x000e220008000800 */
[----:B------:R-:W1:Y:S01]  /*32a0*/  F2I.F64.TRUNC R8, R8 ;  /* 0x0000000800087311 */ /* 0x000e62000030d100 */
[----:B------:R-:W-:Y:S02]  /*32b0*/  IMAD.MOV.U32 R11, RZ, RZ, 0x437f0000 ;  /* 0x437f0000ff0b7424 */ /* 0x000fe400078e00ff */
[----:B0-----:R-:W-:Y:S01]  /*32c0*/  IMAD R5, R0, UR6, RZ ;  /* 0x0000000600057c24 */ /* 0x001fe2000f8e02ff */
[----:B-1----:R-:W-:-:S03]  /*32d0*/  IADD3 R0, PT, PT, -R8, 0x100, RZ ;  /* 0x0000010008007810 */ /* 0x002fc60007ffe1ff */
[----:B------:R-:W-:Y:S01]  /*32e0*/  IMAD.WIDE R2, R5, 0x4, R2 ;  /* 0x0000000405027825 */ /* 0x000fe200078e0202 */
[----:B------:R-:W-:-:S03]  /*32f0*/  I2FP.F32.S32 R7, R0 ;  /* 0x0000000000077245 */ /* 0x000fc60000201400 */
[----:B------:R-:W-:Y:S02]  /*3300*/  IMAD.WIDE R4, R5, 0x4, R2 ;  /* 0x0000000405047825 */ /* 0x000fe400078e0202 */
[----:B------:R-:W-:Y:S04]  /*3310*/  STG.E desc[UR4][R2.64], R7 ;  /* 0x0000000702007986 */ /* 0x000fe8000c101904 */
[----:B------:R-:W-:Y:S01]  /*3320*/  STG.E desc[UR4][R4.64], R11 ;  /* 0x0000000b04007986 */ /* 0x000fe2000c101904 */
[----:B------:R-:W-:Y:S05]  /*3330*/  EXIT ;  /* 0x000000000000794d */ /* 0x000fea0003800000 */
.L_x_66:
        /* <DEDUP_REMOVED lines=14> */
.L_x_81:
        /* <DEDUP_REMOVED lines=24> */
.L_x_85:
        /* <DEDUP_REMOVED lines=12> */
.L_x_84:
[----:B0-----:R-:W-:Y:S05]  /*3660*/  BSYNC.RECONVERGENT B1 ;  /* 0x0000000000017941 */ /* 0x001fea0003800200 */
.L_x_83:
[----:B------:R-:W-:Y:S01]  /*3670*/  IMAD.IADD R5, R8, 0x1, -R11 ;  /* 0x0000000108057824 */ /* 0x000fe200078e0a0b */
[----:B------:R-:W-:Y:S04]  /*3680*/  BSSY.RECONVERGENT B1, `(.L_x_86) ;  /* 0x0000025000017945 */ /* 0x000fe80003800200 */
[----:B------:R-:W-:-:S13]  /*3690*/  ISETP.GE.U32.AND P0, PT, R5, 0x3, PT ;  /* 0x000000030500780c */ /* 0x000fda0003f06070 */
[----:B------:R-:W-:Y:S05]  /*36a0*/  @!P0 BRA `(.L_x_87) ;  /* 0x0000000000888947 */ /* 0x000fea0003800000 */
[----:B------:R-:W-:Y:S01]  /*36b0*/  BSSY.RECONVERGENT B2, `(.L_x_88) ;  /* 0x0000020000027945 */ /* 0x000fe20003800200 */
.L_x_89:
        /* <DEDUP_REMOVED lines=32> */
.L_x_88:
[----:B------:R-:W-:-:S07]  /*38c0*/  IMAD.MOV.U32 R10, RZ, RZ, R5 ;  /* 0x000000ffff0a7224 */ /* 0x000fce00078e0005 */
.L_x_87:
[----:B------:R-:W-:Y:S05]  /*38d0*/  BSYNC.RECONVERGENT B1 ;  /* 0x0000000000017941 */ /* 0x000fea0003800200 */
.L_x_86:
        /* <DEDUP_REMOVED lines=20> */
.L_x_91:
[----:B------:R-:W-:Y:S05]  /*3a20*/  BSYNC.RECONVERGENT B1 ;  /* 0x0000000000017941 */ /* 0x000fea0003800200 */
.L_x_90:
[----:B------:R-:W-:-:S11]  /*3a30*/  DADD R8, -RZ, |R8| ;  /* 0x00000000ff087229 */ /* 0x000fd60000000508 */
.L_x_82:
[----:B0-----:R-:W-:Y:S05]  /*3a40*/  BSYNC.RECONVERGENT B0 ;  /* 0x0000000000007941 */ /* 0x001fea0003800200 */
.L_x_80:
[----:B------:R-:W0:Y:S01]  /*3a50*/  LDC.64 R6, c[0x0][0x398] ;  /* 0x0000e600ff067b82 */ /* 0x000e220000000a00 */
[----:B------:R-:W1:Y:S01]  /*3a60*/  F2I.F64.TRUNC R8, R8 ;  /* 0x0000000800087311 */ /* 0x000e62000030d100 */
[----:B------:R-:W-:-:S06]  /*3a70*/  IMAD.MOV.U32 R13, RZ, RZ, 0x437f0000 ;  /* 0x437f0000ff0d7424 */ /* 0x000fcc00078e00ff */
[----:B------:R-:W2:Y:S01]  /*3a80*/  LDC.64 R4, c[0x0][0x380] ;  /* 0x0000e000ff047b82 */ /* 0x000ea20000000a00 */
[----:B-1----:R-:W-:Y:S01]  /*3a90*/  I2FP.F32.S32 R11, R8 ;  /* 0x00000008000b7245 */ /* 0x002fe20000201400 */
[----:B0-----:R-:W-:Y:S02]  /*3aa0*/  IMAD R3, R2, R6, R3 ;  /* 0x0000000602037224 */ /* 0x001fe400078e0203 */
[----:B------:R-:W-:Y:S02]  /*3ab0*/  IMAD R7, R6, R7, RZ ;  /* 0x0000000706077224 */ /* 0x000fe400078e02ff */
[----:B--2---:R-:W-:-:S05]  /*3ac0*/  IMAD.WIDE R4, R3, 0x4, R4 ;  /* 0x0000000403047825 */ /* 0x004fca00078e0204 */
[----:B------:R-:W-:Y:S01]  /*3ad0*/  STG.E desc[UR4][R4.64], R11 ;  /* 0x0000000b04007986 */ /* 0x000fe2000c101904 */
[----:B------:R-:W-:-:S05]  /*3ae0*/  IMAD.WIDE R2, R7, 0x4, R4 ;  /* 0x0000000407027825 */ /* 0x000fca00078e0204 */
[----:B------:R-:W-:Y:S01]  /*3af0*/  STG.E desc[UR4][R2.64], RZ ;  /* 0x000000ff02007986 */ /* 0x000fe2000c101904 */
[----:B------:R-:W-:-:S05]  /*3b00*/  IMAD.WIDE R6, R7, 0x4, R2 ;  /* 0x0000000407067825 */ /* 0x000fca00078e0202 */
[----:B------:R-:W-:Y:S01]  /*3b10*/  STG.E desc[UR4][R6.64], R13 ;  /* 0x0000000d06007986 */ /* 0x000fe2000c101904 */
[----:B------:R-:W-:Y:S05]  /*3b20*/  EXIT ;  /* 0x000000000000794d */ /* 0x000fea0003800000 */
.L_x_79:
[----:B------:R-:W-:-:S14]  /*3b30*/  DSETP.GEU.AND P0, PT, R4, 1792, PT ;  /* 0x409c00000400742a */ /* 0x000fdc0003f0e000 */
[----:B0-----:R-:W-:Y:S05]  /*3b40*/  @P0 EXIT ;  /* 0x000000000000094d */ /* 0x001fea0003800000 */
[----:B------:R-:W0:Y:S01]  /*3b50*/  LDC.64 R10, c[0x0][0x398] ;  /* 0x0000e600ff0a7b82 */ /* 0x000e220000000a00 */
[----:B------:R-:W-:Y:S01]  /*3b60*/  LOP3.LUT R13, R5, 0x7fffffff, RZ, 0xc0, !PT ;  /* 0x7fffffff050d7812 */ /* 0x000fe200078ec0ff */
[----:B------:R-:W-:Y:S03]  /*3b70*/  BSSY.RECONVERGENT B0, `(.L_x_92) ;  /* 0x0000075000007945 */ /* 0x000fe60003800200 */
[----:B------:R-:W-:-:S03]  /*3b80*/  VIMNMX.U32 R0, PT, PT, R13, 0x40700000, !PT ;  /* 0x407000000d007848 */ /* 0x000fc60007fe0000 */
[----:B------:R-:W1:Y:S01]  /*3b90*/  LDC.64 R6, c[0x0][0x380] ;  /* 0x0000e000ff067b82 */ /* 0x000e620000000a00 */
[----:B------:R-:W-:Y:S01]  /*3ba0*/  ISETP.GE.U32.AND P0, PT, R0, 0x7ff00000, PT ;  /* 0x7ff000000000780c */ /* 0x000fe20003f06070 */
[----:B0-----:R-:W-:-:S04]  /*3bb0*/  IMAD R9, R2, R10, R3 ;  /* 0x0000000a02097224 */ /* 0x001fc800078e0203 */
[----:B-1----:R-:W-:-:S04]  /*3bc0*/  IMAD.WIDE R8, R9, 0x4, R6 ;  /* 0x0000000409087825 */ /* 0x002fc800078e0206 */
[----:B------:R-:W-:Y:S02]  /*3bd0*/  IMAD R7, R10, R11, RZ ;  /* 0x0000000b0a077224 */ /* 0x000fe400078e02ff */
[----:B------:R-:W-:Y:S02]  /*3be0*/  IMAD.MOV.U32 R11, RZ, RZ, 0x437f0000 ;  /* 0x437f0000ff0b7424 */ /* 0x000fe400078e00ff */
[----:B------:R-:W-:-:S03]  /*3bf0*/  IMAD.WIDE R2, R7, 0x4, R8 ;  /* 0x0000000407027825 */ /* 0x000fc600078e0208 */
[----:B------:R0:W-:Y:S04]  /*3c00*/  STG.E desc[UR4][R8.64], R11 ;  /* 0x0000000b08007986 */ /* 0x0001e8000c101904 */
[----:B------:R1:W-:Y:S01]  /*3c10*/  STG.E desc[UR4][R2.64], RZ ;  /* 0x000000ff02007986 */ /* 0x0003e2000c101904 */
[----:B0-----:R-:W-:Y:S02]  /*3c20*/  IMAD.MOV.U32 R8, RZ, RZ, R4 ;  /* 0x000000ffff087224 */ /* 0x001fe400078e0004 */
[----:B------:R-:W-:Y:S01]  /*3c30*/  IMAD.MOV.U32 R9, RZ, RZ, R13 ;  /* 0x000000ffff097224 */ /* 0x000fe200078e000d */
[----:B-1----:R-:W-:Y:S06]  /*3c40*/  @!P0 BRA `(.L_x_93) ;  /* 0x0000000000188947 */ /* 0x002fec0003800000 */
[----:B------:R-:W-:-:S14]  /*3c50*/  DSETP.NAN.AND P0, PT, R8, R8, PT ;  /* 0x000000080800722a */ /* 0x000fdc0003f08000 */
[----:B------:R-:W-:Y:S02]  /*3c60*/  @!P0 DSETP.NEU.AND P1, PT, R8, +INF , PT ;  /* 0x7ff000000800842a */ /* 0x000fe40003f2d000 */
[----:B------:R-:W-:-:S06]  /*3c70*/  @P0 DADD R10, R4, 256 ;  /* 0x40700000040a0429 */ /* 0x000fcc0000000000 */
[----:B------:R-:W-:Y:S02]  /*3c80*/  @!P0 FSEL R10, R4, RZ, P1 ;  /* 0x000000ff040a8208 */ /* 0x000fe40000800000 */
[----:B------:R-:W-:Y:S01]  /*3c90*/  @!P0 FSEL R11, R5, -QNAN , P1 ;  /* 0xfff80000050b8808 */ /* 0x000fe20000800000 */
[----:B------:R-:W-:Y:S06]  /*3ca0*/  BRA `(.L_x_94) ;  /* 0x0000000400847947 */ /* 0x000fec0003800000 */
.L_x_93:
        /* <DEDUP_REMOVED lines=24> */
.L_x_97:
        /* <DEDUP_REMOVED lines=12> */
.L_x_96:
[----:B------:R-:W-:Y:S05]  /*3ef0*/  BSYNC.RECONVERGENT B1 ;  /* 0x0000000000017941 */ /* 0x000fea0003800200 */
.L_x_95:
[----:B------:R-:W-:Y:S01]  /*3f00*/  IMAD.IADD R5, R10, 0x1, -R12 ;  /* 0x000000010a057824 */ /* 0x000fe200078e0a0c */
[----:B------:R-:W-:Y:S04]  /*3f10*/  BSSY.RECONVERGENT B1, `(.L_x_98) ;  /* 0x0000025000017945 */ /* 0x000fe80003800200 */
[----:B------:R-:W-:-:S13]  /*3f20*/  ISETP.GE.U32.AND P0, PT, R5, 0x3, PT ;  /* 0x000000030500780c */ /* 0x000fda0003f06070 */
[----:B------:R-:W-:Y:S05]  /*3f30*/  @!P0 BRA `(.L_x_99) ;  /* 0x0000000000888947 */ /* 0x000fea0003800000 */
[----:B------:R-:W-:Y:S01]  /*3f40*/  BSSY.RECONVERGENT B2, `(.L_x_100) ;  /* 0x0000020000027945 */ /* 0x000fe20003800200 */
.L_x_101:
        /* <DEDUP_REMOVED lines=32> */
.L_x_100:
[----:B------:R-:W-:-:S07]  /*4150*/  IMAD.MOV.U32 R8, RZ, RZ, R5 ;  /* 0x000000ffff087224 */ /* 0x000fce00078e0005 */
.L_x_99:
[----:B------:R-:W-:Y:S05]  /*4160*/  BSYNC.RECONVERGENT B1 ;  /* 0x0000000000017941 */ /* 0x000fea0003800200 */
.L_x_98:
        /* <DEDUP_REMOVED lines=19> */
.L_x_103:
[----:B------:R-:W-:Y:S05]  /*42a0*/  BSYNC.RECONVERGENT B1 ;  /* 0x0000000000017941 */ /* 0x000fea0003800200 */
.L_x_102:
[----:B------:R-:W-:-:S11]  /*42b0*/  DADD R10, -RZ, |R10| ;  /* 0x00000000ff0a7229 */ /* 0x000fd6000000050a */
.L_x_94:
[----:B------:R-:W-:Y:S05]  /*42c0*/  BSYNC.RECONVERGENT B0 ;  /* 0x0000000000007941 */ /* 0x000fea0003800200 */
.L_x_92:
[----:B------:R-:W0:Y:S01]  /*42d0*/  F2I.F64.TRUNC R10, R10 ;  /* 0x0000000a000a7311 */ /* 0x000e22000030d100 */
[----:B------:R-:W-:Y:S01]  /*42e0*/  IMAD.WIDE R2, R7, 0x4, R2 ;  /* 0x0000000407027825 */ /* 0x000fe200078e0202 */
[----:B0-----:R-:W-:-:S04]  /*42f0*/  IADD3 R0, PT, PT, -R10, 0x100, RZ ;  /* 0x000001000a007810 */ /* 0x001fc80007ffe1ff */
[----:B------:R-:W-:-:S05]  /*4300*/  I2FP.F32.S32 R5, R0 ;  /* 0x0000000000057245 */ /* 0x000fca0000201400 */
[----:B------:R-:W-:Y:S01]  /*4310*/  STG.E desc[UR4][R2.64], R5 ;  /* 0x0000000502007986 */ /* 0x000fe2000c101904 */
[----:B------:R-:W-:Y:S05]  /*4320*/  EXIT ;  /* 0x000000000000794d */ /* 0x000fea0003800000 */
.L_x_25:
[----:B------:R-:W1:Y:S08]  /*4330*/  LDC.64 R6, c[0x0][0x398] ;  /* 0x0000e600ff067b82 */ /* 0x000e700000000a00 */
[----:B------:R-:W2:Y:S01]  /*4340*/  LDC.64 R4, c[0x0][0x380] ;  /* 0x0000e000ff047b82 */ /* 0x000ea20000000a00 */
[----:B-1----:R-:W-:Y:S02]  /*4350*/  IMAD R3, R2, R6, R3 ;  /* 0x0000000602037224 */ /* 0x002fe400078e0203 */
[----:B------:R-:W-:-:S02]  /*4360*/  IMAD R7, R6, R7, RZ ;  /* 0x0000000706077224 */ /* 0x000fc400078e02ff */
[----:B--2---:R-:W-:-:S05]  /*4370*/  IMAD.WIDE R4, R3, 0x4, R4 ;  /* 0x0000000403047825 */ /* 0x004fca00078e0204 */
[----:B0-----:R-:W-:Y:S01]  /*4380*/  STG.E desc[UR4][R4.64], RZ ;  /* 0x000000ff04007986 */ /* 0x001fe2000c101904 */
[----:B------:R-:W-:-:S05]  /*4390*/  IMAD.WIDE R2, R7, 0x4, R4 ;  /* 0x0000000407027825 */ /* 0x000fca00078e0204 */
[----:B------:R-:W-:Y:S01]  /*43a0*/  STG.E desc[UR4][R2.64], RZ ;  /* 0x000000ff02007986 */ /* 0x000fe2000c101904 */
[----:B------:R-:W-:-:S05]  /*43b0*/  IMAD.WIDE R6, R7, 0x4, R2 ;  /* 0x0000000407067825 */ /* 0x000fca00078e0202 */
[----:B------:R-:W-:Y:S01]  /*43c0*/  STG.E desc[UR4][R6.64], RZ ;  /* 0x000000ff06007986 */ /* 0x000fe2000c101904 */
[----:B------:R-:W-:Y:S05]  /*43d0*/  EXIT ;  /* 0x000000000000794d */ /* 0x000fea0003800000 */
        .weak           $__internal_0_$__cuda_sm20_div_rn_f64_full
        .type           $__internal_0_$__cuda_sm20_div_rn_f64_full,@function
        .size           $__internal_0_$__cuda_sm20_div_rn_f64_full,($__internal_1_$__cuda_sm3x_div_rn_noftz_f32_slowpath - $__internal_0_$__cuda_sm20_div_rn_f64_full)
$__internal_0_$__cuda_sm20_div_rn_f64_full:
[C---:B------:R-:W-:Y:S01]  /*43e0*/  FSETP.GEU.AND P0, PT, |R7|.reuse, 1.469367938527859385e-39, PT ;  /* 0x001000000700780b */ /* 0x040fe20003f0e200 */
[----:B------:R-:W-:Y:S01]  /*43f0*/  IMAD.MOV.U32 R10, RZ, RZ, 0x1 ;  /* 0x00000001ff0a7424 */ /* 0x000fe200078e00ff */
[----:B------:R-:W-:Y:S01]  /*4400*/  LOP3.LUT R4, R7, 0x800fffff, RZ, 0xc0, !PT ;  /* 0x800fffff07047812 */ /* 0x000fe200078ec0ff */
[----:B------:R-:W-:Y:S01]  /*4410*/  BSSY.RECONVERGENT B1, `(.L_x_104) ;  /* 0x0000054000017945 */ /* 0x000fe20003800200 */
[C---:B------:R-:W-:Y:S02]  /*4420*/  FSETP.GEU.AND P2, PT, |R9|.reuse, 1.469367938527859385e-39, PT ;  /* 0x001000000900780b */ /* 0x040fe40003f4e200 */
[----:B------:R-:W-:Y:S01]  /*4430*/  LOP3.LUT R5, R4, 0x3ff00000, RZ, 0xfc, !PT ;  /* 0x3ff0000004057812 */ /* 0x000fe200078efcff */
[----:B------:R-:W-:Y:S01]  /*4440*/  IMAD.MOV.U32 R4, RZ, RZ, R6 ;  /* 0x000000ffff047224 */ /* 0x000fe200078e0006 */
[----:B------:R-:W-:Y:S02]  /*4450*/  LOP3.LUT R12, R9, 0x7ff00000, RZ, 0xc0, !PT ;  /* 0x7ff00000090c7812 */ /* 0x000fe400078ec0ff */
[----:B------:R-:W-:-:S03]  /*4460*/  LOP3.LUT R21, R7, 0x7ff00000, RZ, 0xc0, !PT ;  /* 0x7ff0000007157812 */ /* 0x000fc600078ec0ff */
[----:B------:R-:W-:Y:S01]  /*4470*/  @!P0 DMUL R4, R6, 8.98846567431157953865e+307 ;  /* 0x7fe0000006048828 */ /* 0x000fe20000000000 */
[C---:B------:R-:W-:Y:S01]  /*4480*/  ISETP.GE.U32.AND P1, PT, R12.reuse, R21, PT ;  /* 0x000000150c00720c */ /* 0x040fe20003f26070 */
[----:B------:R-:W-:Y:S02]  /*4490*/  IMAD.MOV.U32 R20, RZ, RZ, R12 ;  /* 0x000000ffff147224 */ /* 0x000fe400078e000c */
[----:B------:R-:W-:Y:S02]  /*44a0*/  @!P2 LOP3.LUT R13, R7, 0x7ff00000, RZ, 0xc0, !PT ;  /* 0x7ff00000070da812 */ /* 0x000fe400078ec0ff */
[----:B------:R-:W0:Y:S02]  /*44b0*/  MUFU.RCP64H R11, R5 ;  /* 0x00000005000b7308 */ /* 0x000e240000001800 */
[----:B------:R-:W-:Y:S01]  /*44c0*/  @!P2 ISETP.GE.U32.AND P3, PT, R12, R13, PT ;  /* 0x0000000d0c00a20c */ /* 0x000fe20003f66070 */
[----:B------:R-:W-:Y:S01]  /*44d0*/  IMAD.MOV.U32 R13, RZ, RZ, 0x1ca00000 ;  /* 0x1ca00000ff0d7424 */ /* 0x000fe200078e00ff */
[----:B------:R-:W-:-:S05]  /*44e0*/  @!P0 LOP3.LUT R21, R5, 0x7ff00000, RZ, 0xc0, !PT ;  /* 0x7ff0000005158812 */ /* 0x000fca00078ec0ff */
[----:B------:R-:W-:Y:S01]  /*44f0*/  VIADD R23, R21, 0xffffffff ;  /* 0xffffffff15177836 */ /* 0x000fe20000000000 */
[----:B0-----:R-:W-:-:S08]  /*4500*/  DFMA R14, R10, -R4, 1 ;  /* 0x3ff000000a0e742b */ /* 0x001fd00000000804 */
[----:B------:R-:W-:-:S08]  /*4510*/  DFMA R14, R14, R14, R14 ;  /* 0x0000000e0e0e722b */ /* 0x000fd0000000000e */
[----:B------:R-:W-:Y:S01]  /*4520*/  DFMA R16, R10, R14, R10 ;  /* 0x0000000e0a10722b */ /* 0x000fe2000000000a */
[C---:B------:R-:W-:Y:S01]  /*4530*/  @!P2 SEL R15, R13.reuse, 0x63400000, !P3 ;  /* 0x634000000d0fa807 */ /* 0x040fe20005800000 */
[----:B------:R-:W-:Y:S01]  /*4540*/  IMAD.MOV.U32 R10, RZ, RZ, R8 ;  /* 0x000000ffff0a7224 */ /* 0x000fe200078e0008 */
[----:B------:R-:W-:Y:S01]  /*4550*/  SEL R11, R13, 0x63400000, !P1 ;  /* 0x634000000d0b7807 */ /* 0x000fe20004800000 */
[----:B------:R-:W-:Y:S01]  /*4560*/  @!P2 IMAD.MOV.U32 R14, RZ, RZ, RZ ;  /* 0x000000ffff0ea224 */ /* 0x000fe200078e00ff */
[--C-:B------:R-:W-:Y:S02]  /*4570*/  @!P2 LOP3.LUT R15, R15, 0x80000000, R9.reuse, 0xf8, !PT ;  /* 0x800000000f0fa812 */ /* 0x100fe400078ef809 */
[----:B------:R-:W-:Y:S01]  /*4580*/  LOP3.LUT R11, R11, 0x800fffff, R9, 0xf8, !PT ;  /* 0x800fffff0b0b7812 */ /* 0x000fe200078ef809 */
[----:B------:R-:W-:Y:S01]  /*4590*/  DFMA R18, R16, -R4, 1 ;  /* 0x3ff000001012742b */ /* 0x000fe20000000804 */
[----:B------:R-:W-:-:S06]  /*45a0*/  @!P2 LOP3.LUT R15, R15, 0x100000, RZ, 0xfc, !PT ;  /* 0x001000000f0fa812 */ /* 0x000fcc00078efcff */
[----:B------:R-:W-:Y:S02]  /*45b0*/  @!P2 DFMA R10, R10, 2, -R14 ;  /* 0x400000000a0aa82b */ /* 0x000fe4000000080e */
[----:B------:R-:W-:-:S08]  /*45c0*/  DFMA R18, R16, R18, R16 ;  /* 0x000000121012722b */ /* 0x000fd00000000010 */
[----:B------:R-:W-:Y:S01]  /*45d0*/  @!P2 LOP3.LUT R20, R11, 0x7ff00000, RZ, 0xc0, !PT ;  /* 0x7ff000000b14a812 */ /* 0x000fe200078ec0ff */
[----:B------:R-:W-:-:S04]  /*45e0*/  DMUL R14, R18, R10 ;  /* 0x0000000a120e7228 */ /* 0x000fc80000000000 */
[----:B------:R-:W-:-:S04]  /*45f0*/  VIADD R22, R20, 0xffffffff ;  /* 0xffffffff14167836 */ /* 0x000fc80000000000 */
[----:B------:R-:W-:Y:S01]  /*4600*/  DFMA R16, R14, -R4, R10 ;  /* 0x800000040e10722b */ /* 0x000fe2000000000a */
[----:B------:R-:W-:-:S04]  /*4610*/  ISETP.GT.U32.AND P0, PT, R22, 0x7feffffe, PT ;  /* 0x7feffffe1600780c */ /* 0x000fc80003f04070 */
[----:B------:R-:W-:-:S03]  /*4620*/  ISETP.GT.U32.OR P0, PT, R23, 0x7feffffe, P0 ;  /* 0x7feffffe1700780c */ /* 0x000fc60000704470 */
[----:B------:R-:W-:-:S10]  /*4630*/  DFMA R14, R18, R16, R14 ;  /* 0x00000010120e722b */ /* 0x000fd4000000000e */
[----:B------:R-:W-:Y:S05]  /*4640*/  @P0 BRA `(.L_x_105) ;  /* 0x00000000006c0947 */ /* 0x000fea0003800000 */
[----:B------:R-:W-:-:S04]  /*4650*/  LOP3.LUT R9, R7, 0x7ff00000, RZ, 0xc0, !PT ;  /* 0x7ff0000007097812 */ /* 0x000fc800078ec0ff */
[CC--:B------:R-:W-:Y:S02]  /*4660*/  VIADDMNMX R8, R12.reuse, -R9.reuse, 0xb9600000, !PT ;  /* 0xb96000000c087446 */ /* 0x0c0fe40007800909 */
[----:B------:R-:W-:Y:S02]  /*4670*/  ISETP.GE.U32.AND P0, PT, R12, R9, PT ;  /* 0x000000090c00720c */ /* 0x000fe40003f06070 */
[----:B------:R-:W-:Y:S02]  /*4680*/  VIMNMX R8, PT, PT, R8, 0x46a00000, PT ;  /* 0x46a0000008087848 */ /* 0x000fe40003fe0100 */
[----:B------:R-:W-:-:S05]  /*4690*/  SEL R13, R13, 0x63400000, !P0 ;  /* 0x634000000d0d7807 */ /* 0x000fca0004000000 */
[----:B------:R-:W-:Y:S02]  /*46a0*/  IMAD.IADD R16, R8, 0x1, -R13 ;  /* 0x0000000108107824 */ /* 0x000fe400078e0a0d */
[----:B------:R-:W-:Y:S02]  /*46b0*/  IMAD.MOV.U32 R8, RZ, RZ, RZ ;  /* 0x000000ffff087224 */ /* 0x000fe400078e00ff */
[----:B------:R-:W-:-:S06]  /*46c0*/  VIADD R9, R16, 0x7fe00000 ;  /* 0x7fe0000010097836 */ /* 0x000fcc0000000000 */
[----:B------:R-:W-:-:S10]  /*46d0*/  DMUL R12, R14, R8 ;  /* 0x000000080e0c7228 */ /* 0x000fd40000000000 */
[----:B------:R-:W-:-:S13]  /*46e0*/  FSETP.GTU.AND P0, PT, |R13|, 1.469367938527859385e-39, PT ;  /* 0x001000000d00780b */ /* 0x000fda0003f0c200 */
[----:B------:R-:W-:Y:S05]  /*46f0*/  @P0 BRA `(.L_x_106) ;  /* 0x0000000000940947 */ /* 0x000fea0003800000 */
[----:B------:R-:W-:Y:S01]  /*4700*/  DFMA R4, R14, -R4, R10 ;  /* 0x800000040e04722b */ /* 0x000fe2000000000a */
[----:B------:R-:W-:-:S09]  /*4710*/  IMAD.MOV.U32 R8, RZ, RZ, RZ ;  /* 0x000000ffff087224 */ /* 0x000fd200078e00ff */
[C---:B------:R-:W-:Y:S02]  /*4720*/  FSETP.NEU.AND P0, PT, R5.reuse, RZ, PT ;  /* 0x000000ff0500720b */ /* 0x040fe40003f0d000 */
[----:B------:R-:W-:-:S04]  /*4730*/  LOP3.LUT R7, R5, 0x80000000, R7, 0x48, !PT ;  /* 0x8000000005077812 */ /* 0x000fc800078e4807 */
[----:B------:R-:W-:-:S07]  /*4740*/  LOP3.LUT R9, R7, R9, RZ, 0xfc, !PT ;  /* 0x0000000907097212 */ /* 0x000fce00078efcff */
[----:B------:R-:W-:Y:S05]  /*4750*/  @!P0 BRA `(.L_x_106) ;  /* 0x00000000007c8947 */ /* 0x000fea0003800000 */
[----:B------:R-:W-:Y:S01]  /*4760*/  IMAD.MOV R5, RZ, RZ, -R16 ;  /* 0x000000ffff057224 */ /* 0x000fe200078e0a10 */
[----:B------:R-:W-:Y:S01]  /*4770*/  DMUL.RP R8, R14, R8 ;  /* 0x000000080e087228 */ /* 0x000fe20000008000 */
[----:B------:R-:W-:-:S06]  /*4780*/  IMAD.MOV.U32 R4, RZ, RZ, RZ ;  /* 0x000000ffff047224 */ /* 0x000fcc00078e00ff */
[----:B------:R-:W-:-:S03]  /*4790*/  DFMA R4, R12, -R4, R14 ;  /* 0x800000040c04722b */ /* 0x000fc6000000000e */
[----:B------:R-:W-:-:S03]  /*47a0*/  LOP3.LUT R7, R9, R7, RZ, 0x3c, !PT ;  /* 0x0000000709077212 */ /* 0x000fc600078e3cff */
[----:B------:R-:W-:-:S04]  /*47b0*/  IADD3 R4, PT, PT, -R16, -0x43300000, RZ ;  /* 0xbcd0000010047810 */ /* 0x000fc80007ffe1ff */
[----:B------:R-:W-:-:S04]  /*47c0*/  FSETP.NEU.AND P0, PT, |R5|, R4, PT ;  /* 0x000000040500720b */ /* 0x000fc80003f0d200 */
[----:B------:R-:W-:Y:S02]  /*47d0*/  FSEL R12, R8, R12, !P0 ;  /* 0x0000000c080c7208 */ /* 0x000fe40004000000 */
[----:B------:R-:W-:Y:S01]  /*47e0*/  FSEL R13, R7, R13, !P0 ;  /* 0x0000000d070d7208 */ /* 0x000fe20004000000 */
[----:B------:R-:W-:Y:S06]  /*47f0*/  BRA `(.L_x_106) ;  /* 0x0000000000547947 */ /* 0x000fec0003800000 */
.L_x_105:
[----:B------:R-:W-:-:S14]  /*4800*/  DSETP.NAN.AND P0, PT, R8, R8, PT ;  /* 0x000000080800722a */ /* 0x000fdc0003f08000 */
[----:B------:R-:W-:Y:S05]  /*4810*/  @P0 BRA `(.L_x_107) ;  /* 0x0000000000440947 */ /* 0x000fea0003800000 */
[----:B------:R-:W-:-:S14]  /*4820*/  DSETP.NAN.AND P0, PT, R6, R6, PT ;  /* 0x000000060600722a */ /* 0x000fdc0003f08000 */
[----:B------:R-:W-:Y:S05]  /*4830*/  @P0 BRA `(.L_x_108) ;  /* 0x0000000000300947 */ /* 0x000fea0003800000 */
[----:B------:R-:W-:Y:S01]  /*4840*/  ISETP.NE.AND P0, PT, R20, R21, PT ;  /* 0x000000151400720c */ /* 0x000fe20003f05270 */
[----:B------:R-:W-:Y:S02]  /*4850*/  IMAD.MOV.U32 R12, RZ, RZ, 0x0 ;  /* 0x00000000ff0c7424 */ /* 0x000fe400078e00ff */
[----:B------:R-:W-:-:S10]  /*4860*/  IMAD.MOV.U32 R13, RZ, RZ, -0x80000 ;  /* 0xfff80000ff0d7424 */ /* 0x000fd400078e00ff */
[----:B------:R-:W-:Y:S05]  /*4870*/  @!P0 BRA `(.L_x_106) ;  /* 0x0000000000348947 */ /* 0x000fea0003800000 */
[----:B------:R-:W-:Y:S02]  /*4880*/  ISETP.NE.AND P0, PT, R20, 0x7ff00000, PT ;  /* 0x7ff000001400780c */ /* 0x000fe40003f05270 */
[----:B------:R-:W-:Y:S02]  /*4890*/  LOP3.LUT R13, R9, 0x80000000, R7, 0x48, !PT ;  /* 0x80000000090d7812 */ /* 0x000fe400078e4807 */
[----:B------:R-:W-:-:S13]  /*48a0*/  ISETP.EQ.OR P0, PT, R21, RZ, !P0 ;  /* 0x000000ff1500720c */ /* 0x000fda0004702670 */
[----:B------:R-:W-:Y:S01]  /*48b0*/  @P0 LOP3.LUT R4, R13, 0x7ff00000, RZ, 0xfc, !PT ;  /* 0x7ff000000d040812 */ /* 0x000fe200078efcff */
[----:B------:R-:W-:Y:S02]  /*48c0*/  @!P0 IMAD.MOV.U32 R12, RZ, RZ, RZ ;  /* 0x000000ffff0c8224 */ /* 0x000fe400078e00ff */
[----:B------:R-:W-:Y:S02]  /*48d0*/  @P0 IMAD.MOV.U32 R12, RZ, RZ, RZ ;  /* 0x000000ffff0c0224 */ /* 0x000fe400078e00ff */
[----:B------:R-:W-:Y:S01]  /*48e0*/  @P0 IMAD.MOV.U32 R13, RZ, RZ, R4 ;  /* 0x000000ffff0d0224 */ /* 0x000fe200078e0004 */
[----:B------:R-:W-:Y:S06]  /*48f0*/  BRA `(.L_x_106) ;  /* 0x0000000000147947 */ /* 0x000fec0003800000 */
.L_x_108:
[----:B------:R-:W-:Y:S01]  /*4900*/  LOP3.LUT R13, R7, 0x80000, RZ, 0xfc, !PT ;  /* 0x00080000070d7812 */ /* 0x000fe200078efcff */
[----:B------:R-:W-:Y:S01]  /*4910*/  IMAD.MOV.U32 R12, RZ, RZ, R6 ;  /* 0x000000ffff0c7224 */ /* 0x000fe200078e0006 */
[----:B------:R-:W-:Y:S06]  /*4920*/  BRA `(.L_x_106) ;  /* 0x0000000000087947 */ /* 0x000fec0003800000 */
.L_x_107:
[----:B------:R-:W-:Y:S01]  /*4930*/  LOP3.LUT R13, R9, 0x80000, RZ, 0xfc, !PT ;  /* 0x00080000090d7812 */ /* 0x000fe200078efcff */
[----:B------:R-:W-:-:S07]  /*4940*/  IMAD.MOV.U32 R12, RZ, RZ, R8 ;  /* 0x000000ffff0c7224 */ /* 0x000fce00078e0008 */
.L_x_106:
[----:B------:R-:W-:Y:S05]  /*4950*/  BSYNC.RECONVERGENT B1 ;  /* 0x0000000000017941 */ /* 0x000fea0003800200 */
.L_x_104:
[----:B------:R-:W-:Y:S02]  /*4960*/  IMAD.MOV.U32 R4, RZ, RZ, R0 ;  /* 0x000000ffff047224 */ /* 0x000fe400078e0000 */
[----:B------:R-:W-:-:S04]  /*4970*/  IMAD.MOV.U32 R5, RZ, RZ, 0x0 ;  /* 0x00000000ff057424 */ /* 0x000fc800078e00ff */
[----:B------:R-:W-:Y:S05]  /*4980*/  RET.REL.NODEC R4 `(_Z10mandlebrotPfffffiiiii) ;  /* 0xffffffb4049c7950 */ /* 0x000fea0003c3ffff */
        .weak           $__internal_1_$__cuda_sm3x_div_rn_noftz_f32_slowpath
        .type           $__internal_1_$__cuda_sm3x_div_rn_noftz_f32_slowpath,@function
        .size           $__internal_1_$__cuda_sm3x_div_rn_noftz_f32_slowpath,($_Z10mandlebrotPfffffiiiii$__internal_accurate_pow - $__internal_1_$__cuda_sm3x_div_rn_noftz_f32_slowpath)
$__internal_1_$__cuda_sm3x_div_rn_noftz_f32_slowpath:
[----:B------:R-:W-:Y:S01]  /*4990*/  SHF.R.U32.HI R14, RZ, 0x17, R11 ;  /* 0x00000017ff0e7819 */ /* 0x000fe2000001160b */
[----:B------:R-:W-:Y:S01]  /*49a0*/  BSSY.RECONVERGENT B1, `(.L_x_109) ;  /* 0x0000064000017945 */ /* 0x000fe20003800200 */
[----:B------:R-:W-:Y:S02]  /*49b0*/  SHF.R.U32.HI R13, RZ, 0x17, R10 ;  /* 0x00000017ff0d7819 */ /* 0x000fe4000001160a */
[----:B------:R-:W-:Y:S02]  /*49c0*/  LOP3.LUT R14, R14, 0xff, RZ, 0xc0, !PT ;  /* 0x000000ff0e0e7812 */ /* 0x000fe400078ec0ff */
[----:B------:R-:W-:-:S03]  /*49d0*/  LOP3.LUT R15, R13, 0xff, RZ, 0xc0, !PT ;  /* 0x000000ff0d0f7812 */ /* 0x000fc600078ec0ff */
[----:B------:R-:W-:Y:S02]  /*49e0*/  VIADD R17, R14, 0xffffffff ;  /* 0xffffffff0e117836 */ /* 0x000fe40000000000 */
[----:B------:R-:W-:-:S03]  /*49f0*/  VIADD R16, R15, 0xffffffff ;  /* 0xffffffff0f107836 */ /* 0x000fc60000000000 */
[----:B------:R-:W-:-:S04]  /*4a00*/  ISETP.GT.U32.AND P0, PT, R17, 0xfd, PT ;  /* 0x000000fd1100780c */ /* 0x000fc80003f04070 */
[----:B------:R-:W-:-:S13]  /*4a10*/  ISETP.GT.U32.OR P0, PT, R16, 0xfd, P0 ;  /* 0x000000fd1000780c */ /* 0x000fda0000704470 */
[----:B------:R-:W-:Y:S01]  /*4a20*/  @!P0 IMAD.MOV.U32 R13, RZ, RZ, RZ ;  /* 0x000000ffff0d8224 */ /* 0x000fe200078e00ff */
[----:B------:R-:W-:Y:S06]  /*4a30*/  @!P0 BRA `(.L_x_110) ;  /* 0x0000000000648947 */ /* 0x000fec0003800000 */
[----:B------:R-:W-:-:S13]  /*4a40*/  FSETP.GTU.FTZ.AND P0, PT, |R10|, +INF , PT ;  /* 0x7f8000000a00780b */ /* 0x000fda0003f1c200 */
[----:B------:R-:W-:Y:S05]  /*4a50*/  @P0 BRA `(.L_x_111) ;  /* 0x00000004005c0947 */ /* 0x000fea0003800000 */
[----:B------:R-:W-:-:S13]  /*4a60*/  FSETP.GTU.FTZ.AND P0, PT, |R11|, +INF , PT ;  /* 0x7f8000000b00780b */ /* 0x000fda0003f1c200 */
[----:B------:R-:W-:Y:S05]  /*4a70*/  @P0 BRA `(.L_x_111) ;  /* 0x0000000400540947 */ /* 0x000fea0003800000 */
[----:B------:R-:W-:-:S13]  /*4a80*/  LOP3.LUT P0, RZ, R11, 0x7fffffff, R10, 0xc8, !PT ;  /* 0x7fffffff0bff7812 */ /* 0x000fda000780c80a */
[----:B------:R-:W-:Y:S05]  /*4a90*/  @!P0 BRA `(.L_x_112) ;  /* 0x0000000400448947 */ /* 0x000fea0003800000 */
[----:B------:R-:W-:Y:S01]  /*4aa0*/  FADD.FTZ R13, |R10|, -RZ ;  /* 0x800000ff0a0d7221 */ /* 0x000fe20000010200 */
[----:B------:R-:W-:-:S04]  /*4ab0*/  FADD.FTZ R18, |R11|, -RZ ;  /* 0x800000ff0b127221 */ /* 0x000fc80000010200 */
[C---:B------:R-:W-:Y:S02]  /*4ac0*/  FSETP.NEU.FTZ.AND P0, PT, R13.reuse, +INF , PT ;  /* 0x7f8000000d00780b */ /* 0x040fe40003f1d000 */
[----:B------:R-:W-:Y:S02]  /*4ad0*/  FSETP.NEU.FTZ.AND P2, PT, R18, +INF , PT ;  /* 0x7f8000001200780b */ /* 0x000fe40003f5d000 */
[----:B------:R-:W-:-:S11]  /*4ae0*/  FSETP.NEU.FTZ.AND P1, PT, R13, +INF , PT ;  /* 0x7f8000000d00780b */ /* 0x000fd60003f3d000 */
[----:B------:R-:W-:Y:S05]  /*4af0*/  @!P2 BRA !P0, `(.L_x_112) ;  /* 0x00000004002ca947 */ /* 0x000fea0004000000 */
[----:B------:R-:W-:-:S04]  /*4b00*/  LOP3.LUT P0, RZ, R10, 0x7fffffff, RZ, 0xc0, !PT ;  /* 0x7fffffff0aff7812 */ /* 0x000fc8000780c0ff */
[----:B------:R-:W-:-:S13]  /*4b10*/  PLOP3.LUT P0, PT, P2, P0, PT, 0x2f, 0xf2 ;  /* 0x0000000000f2781c */ /* 0x000fda0001700577 */
[----:B------:R-:W-:Y:S05]  /*4b20*/  @P0 BRA `(.L_x_113) ;  /* 0x0000000400180947 */ /* 0x000fea0003800000 */
[----:B------:R-:W-:-:S04]  /*4b30*/  LOP3.LUT P0, RZ, R11, 0x7fffffff, RZ, 0xc0, !PT ;  /* 0x7fffffff0bff7812 */ /* 0x000fc8000780c0ff */
[----:B------:R-:W-:-:S13]  /*4b40*/  PLOP3.LUT P0, PT, P1, P0, PT, 0x2f, 0xf2 ;  /* 0x0000000000f2781c */ /* 0x000fda0000f00577 */
[----:B------:R-:W-:Y:S05]  /*4b50*/  @P0 BRA `(.L_x_114) ;  /* 0x0000000400000947 */ /* 0x000fea0003800000 */
[----:B------:R-:W-:Y:S02]  /*4b60*/  ISETP.GE.AND P0, PT, R16, RZ, PT ;  /* 0x000000ff1000720c */ /* 0x000fe40003f06270 */
[----:B------:R-:W-:-:S11]  /*4b70*/  ISETP.GE.AND P1, PT, R17, RZ, PT ;  /* 0x000000ff1100720c */ /* 0x000fd60003f26270 */
[----:B------:R-:W-:Y:S02]  /*4b80*/  @P0 IMAD.MOV.U32 R13, RZ, RZ, RZ ;  /* 0x000000ffff0d0224 */ /* 0x000fe400078e00ff */
[----:B------:R-:W-:Y:S01]  /*4b90*/  @!P0 FFMA R10, R10, 1.84467440737095516160e+19, RZ ;  /* 0x5f8000000a0a8823 */ /* 0x000fe200000000ff */
[----:B------:R-:W-:Y:S02]  /*4ba0*/  @!P0 IMAD.MOV.U32 R13, RZ, RZ, -0x40 ;  /* 0xffffffc0ff0d8424 */ /* 0x000fe400078e00ff */
[----:B------:R-:W-:Y:S02]  /*4bb0*/  @!P1 FFMA R11, R11, 1.84467440737095516160e+19, RZ ;  /* 0x5f8000000b0b9823 */ /* 0x000fe400000000ff */
[----:B------:R-:W-:-:S07]  /*4bc0*/  @!P1 VIADD R13, R13, 0x40 ;  /* 0x000000400d0d9836 */ /* 0x000fce0000000000 */
.L_x_110:
[----:B------:R-:W-:Y:S01]  /*4bd0*/  LEA R16, R14, 0xc0800000, 0x17 ;  /* 0xc08000000e107811 */ /* 0x000fe200078eb8ff */
[----:B------:R-:W-:Y:S01]  /*4be0*/  VIADD R15, R15, 0xffffff81 ;  /* 0xffffff810f0f7836 */ /* 0x000fe20000000000 */
[----:B------:R-:W-:Y:S03]  /*4bf0*/  BSSY.RECONVERGENT B2, `(.L_x_115) ;  /* 0x0000035000027945 */ /* 0x000fe60003800200 */
[----:B------:R-:W-:Y:S02]  /*4c00*/  IMAD.IADD R16, R11, 0x1, -R16 ;  /* 0x000000010b107824 */ /* 0x000fe400078e0a10 */
[C---:B------:R-:W-:Y:S02]  /*4c10*/  IMAD R10, R15.reuse, -0x800000, R10 ;  /* 0xff8000000f0a7824 */ /* 0x040fe400078e020a */
[----:B------:R0:W1:Y:S01]  /*4c20*/  MUFU.RCP R11, R16 ;  /* 0x00000010000b7308 */ /* 0x0000620000001000 */
[----:B------:R-:W-:Y:S01]  /*4c30*/  FADD.FTZ R17, -R16, -RZ ;  /* 0x800000ff10117221 */ /* 0x000fe20000010100 */
[----:B0-----:R-:W-:-:S05]  /*4c40*/  IADD3 R16, PT, PT, R15, 0x7f, -R14 ;  /* 0x0000007f0f107810 */ /* 0x001fca0007ffe80e */
[----:B------:R-:W-:Y:S02]  /*4c50*/  IMAD.IADD R13, R16, 0x1, R13 ;  /* 0x00000001100d7824 */ /* 0x000fe400078e020d */
[----:B-1----:R-:W-:-:S04]  /*4c60*/  FFMA R18, R11, R17, 1 ;  /* 0x3f8000000b127423 */ /* 0x002fc80000000011 */
[----:B------:R-:W-:-:S04]  /*4c70*/  FFMA R11, R11, R18, R11 ;  /* 0x000000120b0b7223 */ /* 0x000fc8000000000b */
[----:B------:R-:W-:-:S04]  /*4c80*/  FFMA R18, R10, R11, RZ ;  /* 0x0000000b0a127223 */ /* 0x000fc800000000ff */
[----:B------:R-:W-:-:S04]  /*4c90*/  FFMA R19, R17, R18, R10 ;  /* 0x0000001211137223 */ /* 0x000fc8000000000a */
[----:B------:R-:W-:-:S04]  /*4ca0*/  FFMA R18, R11, R19, R18 ;  /* 0x000000130b127223 */ /* 0x000fc80000000012 */
[----:B------:R-:W-:-:S04]  /*4cb0*/  FFMA R17, R17, R18, R10 ;  /* 0x0000001211117223 */ /* 0x000fc8000000000a */
[----:B------:R-:W-:-:S05]  /*4cc0*/  FFMA R10, R11, R17, R18 ;  /* 0x000000110b0a7223 */ /* 0x000fca0000000012 */
[----:B------:R-:W-:-:S04]  /*4cd0*/  SHF.R.U32.HI R14, RZ, 0x17, R10 ;  /* 0x00000017ff0e7819 */ /* 0x000fc8000001160a */
[----:B------:R-:W-:-:S05]  /*4ce0*/  LOP3.LUT R14, R14, 0xff, RZ, 0xc0, !PT ;  /* 0x000000ff0e0e7812 */ /* 0x000fca00078ec0ff */
[----:B------:R-:W-:-:S04]  /*4cf0*/  IMAD.IADD R19, R14, 0x1, R13 ;  /* 0x000000010e137824 */ /* 0x000fc800078e020d */
[----:B------:R-:W-:-:S05]  /*4d00*/  VIADD R14, R19, 0xffffffff ;  /* 0xffffffff130e7836 */ /* 0x000fca0000000000 */
[----:B------:R-:W-:-:S13]  /*4d10*/  ISETP.GE.U32.AND P0, PT, R14, 0xfe, PT ;  /* 0x000000fe0e00780c */ /* 0x000fda0003f06070 */
[----:B------:R-:W-:Y:S05]  /*4d20*/  @!P0 BRA `(.L_x_116) ;  /* 0x0000000000808947 */ /* 0x000fea0003800000 */
[----:B------:R-:W-:-:S13]  /*4d30*/  ISETP.GT.AND P0, PT, R19, 0xfe, PT ;  /* 0x000000fe1300780c */ /* 0x000fda0003f04270 */
[----:B------:R-:W-:Y:S05]  /*4d40*/  @P0 BRA `(.L_x_117) ;  /* 0x00000000006c0947 */ /* 0x000fea0003800000 */
[----:B------:R-:W-:-:S13]  /*4d50*/  ISETP.GE.AND P0, PT, R19, 0x1, PT ;  /* 0x000000011300780c */ /* 0x000fda0003f06270 */
[----:B------:R-:W-:Y:S05]  /*4d60*/  @P0 BRA `(.L_x_118) ;  /* 0x0000000000740947 */ /* 0x000fea0003800000 */
[----:B------:R-:W-:Y:S02]  /*4d70*/  ISETP.GE.AND P0, PT, R19, -0x18, PT ;  /* 0xffffffe81300780c */ /* 0x000fe40003f06270 */
[----:B------:R-:W-:-:S11]  /*4d80*/  LOP3.LUT R10, R10, 0x80000000, RZ, 0xc0, !PT ;  /* 0x800000000a0a7812 */ /* 0x000fd600078ec0ff */
[----:B------:R-:W-:Y:S05]  /*4d90*/  @!P0 BRA `(.L_x_118) ;  /* 0x0000000000688947 */ /* 0x000fea0003800000 */
[-CC-:B------:R-:W-:Y:S01]  /*4da0*/  FFMA.RZ R13, R11, R17.reuse, R18.reuse ;  /* 0x000000110b0d7223 */ /* 0x180fe2000000c012 */
[----:B------:R-:W-:Y:S02]  /*4db0*/  VIADD R16, R19, 0x20 ;  /* 0x0000002013107836 */ /* 0x000fe40000000000 */
[-CC-:B------:R-:W-:Y:S01]  /*4dc0*/  FFMA.RM R14, R11, R17.reuse, R18.reuse ;  /* 0x000000110b0e7223 */ /* 0x180fe20000004012 */
[----:B------:R-:W-:Y:S02]  /*4dd0*/  ISETP.NE.AND P2, PT, R19, RZ, PT ;  /* 0x000000ff1300720c */ /* 0x000fe40003f45270 */
[----:B------:R-:W-:Y:S01]  /*4de0*/  LOP3.LUT R15, R13, 0x7fffff, RZ, 0xc0, !PT ;  /* 0x007fffff0d0f7812 */ /* 0x000fe200078ec0ff */
[----:B------:R-:W-:Y:S01]  /*4df0*/  FFMA.RP R13, R11, R17, R18 ;  /* 0x000000110b0d7223 */ /* 0x000fe20000008012 */
[----:B------:R-:W-:Y:S01]  /*4e00*/  IMAD.MOV R11, RZ, RZ, -R19 ;  /* 0x000000ffff0b7224 */ /* 0x000fe200078e0a13 */
[----:B------:R-:W-:Y:S02]  /*4e10*/  ISETP.NE.AND P1, PT, R19, RZ, PT ;  /* 0x000000ff1300720c */ /* 0x000fe40003f25270 */
[----:B------:R-:W-:-:S02]  /*4e20*/  LOP3.LUT R15, R15, 0x800000, RZ, 0xfc, !PT ;  /* 0x008000000f0f7812 */ /* 0x000fc400078efcff */
[----:B------:R-:W-:Y:S02]  /*4e30*/  FSETP.NEU.FTZ.AND P0, PT, R13, R14, PT ;  /* 0x0000000e0d00720b */ /* 0x000fe40003f1d000 */
[----:B------:R-:W-:Y:S02]  /*4e40*/  SHF.L.U32 R16, R15, R16, RZ ;  /* 0x000000100f107219 */ /* 0x000fe400000006ff */
[----:B------:R-:W-:Y:S02]  /*4e50*/  SEL R14, R11, RZ, P2 ;  /* 0x000000ff0b0e7207 */ /* 0x000fe40001000000 */
[----:B------:R-:W-:Y:S02]  /*4e60*/  ISETP.NE.AND P1, PT, R16, RZ, P1 ;  /* 0x000000ff1000720c */ /* 0x000fe40000f25270 */
[----:B------:R-:W-:Y:S02]  /*4e70*/  SHF.R.U32.HI R14, RZ, R14, R15 ;  /* 0x0000000eff0e7219 */ /* 0x000fe4000001160f */
[----:B------:R-:W-:-:S02]  /*4e80*/  PLOP3.LUT P0, PT, P0, P1, PT, 0xf8, 0x8f ;  /* 0x00000000008f781c */ /* 0x000fc40000703f70 */
[----:B------:R-:W-:Y:S02]  /*4e90*/  SHF.R.U32.HI R16, RZ, 0x1, R14 ;  /* 0x00000001ff107819 */ /* 0x000fe4000001160e */
[----:B------:R-:W-:-:S04]  /*4ea0*/  SEL R11, RZ, 0x1, !P0 ;  /* 0x00000001ff0b7807 */ /* 0x000fc80004000000 */
[----:B------:R-:W-:-:S04]  /*4eb0*/  LOP3.LUT R11, R11, 0x1, R16, 0xf8, !PT ;  /* 0x000000010b0b7812 */ /* 0x000fc800078ef810 */
[----:B------:R-:W-:-:S05]  /*4ec0*/  LOP3.LUT R11, R11, R14, RZ, 0xc0, !PT ;  /* 0x0000000e0b0b7212 */ /* 0x000fca00078ec0ff */
[----:B------:R-:W-:-:S05]  /*4ed0*/  IMAD.IADD R11, R16, 0x1, R11 ;  /* 0x00000001100b7824 */ /* 0x000fca00078e020b */
[----:B------:R-:W-:Y:S01]  /*4ee0*/  LOP3.LUT R10, R11, R10, RZ, 0xfc, !PT ;  /* 0x0000000a0b0a7212 */ /* 0x000fe200078efcff */
[----:B------:R-:W-:Y:S06]  /*4ef0*/  BRA `(.L_x_118) ;  /* 0x0000000000107947 */ /* 0x000fec0003800000 */
.L_x_117:
[----:B------:R-:W-:-:S04]  /*4f00*/  LOP3.LUT R10, R10, 0x80000000, RZ, 0xc0, !PT ;  /* 0x800000000a0a7812 */ /* 0x000fc800078ec0ff */
[----:B------:R-:W-:Y:S01]  /*4f10*/  LOP3.LUT R10, R10, 0x7f800000, RZ, 0xfc, !PT ;  /* 0x7f8000000a0a7812 */ /* 0x000fe200078efcff */
[----:B------:R-:W-:Y:S06]  /*4f20*/  BRA `(.L_x_118) ;  /* 0x0000000000047947 */ /* 0x000fec0003800000 */
.L_x_116:
[----:B------:R-:W-:-:S07]  /*4f30*/  IMAD R10, R13, 0x800000, R10 ;  /* 0x008000000d0a7824 */ /* 0x000fce00078e020a */
.L_x_118:
[----:B------:R-:W-:Y:S05]  /*4f40*/  BSYNC.RECONVERGENT B2 ;  /* 0x0000000000027941 */ /* 0x000fea0003800200 */
.L_x_115:
[----:B------:R-:W-:Y:S05]  /*4f50*/  BRA `(.L_x_119) ;  /* 0x0000000000207947 */ /* 0x000fea0003800000 */
.L_x_114:
[----:B------:R-:W-:-:S04]  /*4f60*/  LOP3.LUT R10, R11, 0x80000000, R10, 0x48, !PT ;  /* 0x800000000b0a7812 */ /* 0x000fc800078e480a */
[----:B------:R-:W-:Y:S01]  /*4f70*/  LOP3.LUT R10, R10, 0x7f800000, RZ, 0xfc, !PT ;  /* 0x7f8000000a0a7812 */ /* 0x000fe200078efcff */
[----:B------:R-:W-:Y:S06]  /*4f80*/  BRA `(.L_x_119) ;  /* 0x0000000000147947 */ /* 0x000fec0003800000 */
.L_x_113:
[----:B------:R-:W-:Y:S01]  /*4f90*/  LOP3.LUT R10, R11, 0x80000000, R10, 0x48, !PT ;  /* 0x800000000b0a7812 */ /* 0x000fe200078e480a */
[----:B------:R-:W-:Y:S06]  /*4fa0*/  BRA `(.L_x_119) ;  /* 0x00000000000c7947 */ /* 0x000fec0003800000 */
.L_x_112:
[----:B------:R-:W0:Y:S01]  /*4fb0*/  MUFU.RSQ R10, -QNAN ;  /* 0xffc00000000a7908 */ /* 0x000e220000001400 */
[----:B------:R-:W-:Y:S05]  /*4fc0*/  BRA `(.L_x_119) ;  /* 0x0000000000047947 */ /* 0x000fea0003800000 */
.L_x_111:
[----:B------:R-:W-:-:S07]  /*4fd0*/  FADD.FTZ R10, R10, R11 ;  /* 0x0000000b0a0a7221 */ /* 0x000fce0000010000 */
.L_x_119:
[----:B------:R-:W-:Y:S05]  /*4fe0*/  BSYNC.RECONVERGENT B1 ;  /* 0x0000000000017941 */ /* 0x000fea0003800200 */
.L_x_109:
[----:B------:R-:W-:-:S04]  /*4ff0*/  IMAD.MOV.U32 R13, RZ, RZ, 0x0 ;  /* 0x00000000ff0d7424 */ /* 0x000fc800078e00ff */
[----:B0-----:R-:W-:Y:S05]  /*5000*/  RET.REL.NODEC R12 `(_Z10mandlebrotPfffffiiiii) ;  /* 0xffffffac0cfc7950 */ /* 0x001fea0003c3ffff */
        .type           $_Z10mandlebrotPfffffiiiii$__internal_accurate_pow,@function
        .size           $_Z10mandlebrotPfffffiiiii$__internal_accurate_pow,(.L_x_124 - $_Z10mandlebrotPfffffiiiii$__internal_accurate_pow)
$_Z10mandlebrotPfffffiiiii$__internal_accurate_pow:
[----:B------:R-:W0:Y:S01]  /*5010*/  MUFU.RCP64H R25, 2.299999237060546875 ;  /* 0x4002666600197908 */ /* 0x000e220000001800 */
[----:B------:R-:W-:Y:S01]  /*5020*/  IMAD.MOV.U32 R12, RZ, RZ, 0x66666666 ;  /* 0x66666666ff0c7424 */ /* 0x000fe200078e00ff */
[----:B------:R-:W-:Y:S01]  /*5030*/  UMOV UR6, 0x33333334 ;  /* 0x3333333400067882 */ /* 0x000fe20000000000 */
[----:B------:R-:W-:Y:S01]  /*5040*/  IMAD.MOV.U32 R13, RZ, RZ, 0x40026666 ;  /* 0x40026666ff0d7424 */ /* 0x000fe200078e00ff */
[----:B------:R-:W-:Y:S01]  /*5050*/  UMOV UR7, 0x3fd33333 ;  /* 0x3fd3333300077882 */ /* 0x000fe20000000000 */
[----:B------:R-:W-:Y:S01]  /*5060*/  IMAD.MOV.U32 R24, RZ, RZ, RZ ;  /* 0x000000ffff187224 */ /* 0x000fe200078e00ff */
[----:B------:R-:W-:Y:S01]  /*5070*/  UMOV UR8, 0x7d2cafe2 ;  /* 0x7d2cafe200087882 */ /* 0x000fe20000000000 */
[----:B------:R-:W-:-:S04]  /*5080*/  UMOV UR9, 0x3eb0f5ff ;  /* 0x3eb0f5ff00097882 */ /* 0x000fc80000000000 */
[----:B0-----:R-:W-:-:S08]  /*5090*/  DFMA R12, R24, -R12, 1 ;  /* 0x3ff00000180c742b */ /* 0x001fd0000000080c */
[----:B------:R-:W-:-:S08]  /*50a0*/  DFMA R12, R12, R12, R12 ;  /* 0x0000000c0c0c722b */ /* 0x000fd0000000000c */
[----:B------:R-:W-:Y:S01]  /*50b0*/  DFMA R24, R24, R12, R24 ;  /* 0x0000000c1818722b */ /* 0x000fe20000000018 */
[----:B------:R-:W-:Y:S02]  /*50c0*/  IMAD.MOV.U32 R12, RZ, RZ, 0x41ad3b5a ;  /* 0x41ad3b5aff0c7424 */ /* 0x000fe400078e00ff */
[----:B------:R-:W-:-:S05]  /*50d0*/  IMAD.MOV.U32 R13, RZ, RZ, 0x3ed0f5d2 ;  /* 0x3ed0f5d2ff0d7424 */ /* 0x000fca00078e00ff */
[----:B------:R-:W-:-:S08]  /*50e0*/  DMUL R14, R24, UR6 ;  /* 0x00000006180e7c28 */ /* 0x000fd00008000000 */
[----:B------:R-:W-:-:S08]  /*50f0*/  DFMA R14, R24, UR6, R14 ;  /* 0x00000006180e7c2b */ /* 0x000fd0000800000e */
[CC--:B------:R-:W-:Y:S02]  /*5100*/  DMUL R20, R14.reuse, R14.reuse ;  /* 0x0000000e0e147228 */ /* 0x0c0fe40000000000 */
[----:B------:R-:W-:-:S06]  /*5110*/  DMUL R26, R14, R14 ;  /* 0x0000000e0e1a7228 */ /* 0x000fcc0000000000 */
[----:B------:R-:W-:Y:S01]  /*5120*/  DFMA R12, R20, UR8, R12 ;  /* 0x00000008140c7c2b */ /* 0x000fe2000800000c */
[----:B------:R-:W-:Y:S01]  /*5130*/  UMOV UR8, 0x75488a3f ;  /* 0x75488a3f00087882 */ /* 0x000fe20000000000 */
[----:B------:R-:W-:-:S06]  /*5140*/  UMOV UR9, 0x3ef3b20a ;  /* 0x3ef3b20a00097882 */ /* 0x000fcc0000000000 */
[----:B------:R-:W-:Y:S01]  /*5150*/  DFMA R12, R20, R12, UR8 ;  /* 0x00000008140c7e2b */ /* 0x000fe2000800000c */
        /* <DEDUP_REMOVED lines=10> */
[----:B------:R-:W-:Y:S01]  /*5200*/  UMOV UR9, 0x3f899999 ;  /* 0x3f89999900097882 */ /* 0x000fe20000000000 */
[----:B------:R-:W-:-:S05]  /*5210*/  DADD R12, -R14, UR6 ;  /* 0x000000060e0c7e29 */ /* 0x000fca0008000100 */
[----:B------:R-:W-:Y:S01]  /*5220*/  DFMA R18, R20, R18, UR8 ;  /* 0x0000000814127e2b */ /* 0x000fe20008000012 */
[----:B------:R-:W-:Y:S01]  /*5230*/  UMOV UR8, 0x55555555 ;  /* 0x5555555500087882 */ /* 0x000fe20000000000 */
[----:B------:R-:W-:Y:S01]  /*5240*/  UMOV UR9, 0x3fb55555 ;  /* 0x3fb5555500097882 */ /* 0x000fe20000000000 */
[----:B------:R-:W-:-:S05]  /*5250*/  DADD R12, R12, R12 ;  /* 0x000000000c0c7229 */ /* 0x000fca000000000c */
[----:B------:R-:W-:-:S03]  /*5260*/  DFMA R22, R20, R18, UR8 ;  /* 0x0000000814167e2b */ /* 0x000fc60008000012 */
[----:B------:R-:W-:Y:S01]  /*5270*/  DFMA R12, -R14, UR6, R12 ;  /* 0x000000060e0c7c2b */ /* 0x000fe2000800010c */
[----:B------:R-:W-:Y:S01]  /*5280*/  UMOV UR6, 0xb9e7b0 ;  /* 0x00b9e7b000067882 */ /* 0x000fe20000000000 */
[----:B------:R-:W-:-:S03]  /*5290*/  UMOV UR7, 0x3c46a4cb ;  /* 0x3c46a4cb00077882 */ /* 0x000fc60000000000 */
[----:B------:R-:W-:Y:S01]  /*52a0*/  DADD R16, -R22, UR8 ;  /* 0x0000000816107e29 */ /* 0x000fe20008000100 */
[----:B------:R-:W-:Y:S01]  /*52b0*/  UMOV UR8, 0x3b39803f ;  /* 0x3b39803f00087882 */ /* 0x000fe20000000000 */
[----:B------:R-:W-:Y:S01]  /*52c0*/  UMOV UR9, 0x3c7abc9e ;  /* 0x3c7abc9e00097882 */ /* 0x000fe20000000000 */
[----:B------:R-:W-:-:S05]  /*52d0*/  DMUL R12, R24, R12 ;  /* 0x0000000c180c7228 */ /* 0x000fca0000000000 */
[----:B------:R-:W-:Y:S02]  /*52e0*/  DFMA R16, R20, R18, R16 ;  /* 0x000000121410722b */ /* 0x000fe40000000010 */
[C---:B------:R-:W-:Y:S02]  /*52f0*/  DMUL R18, R14.reuse, R26 ;  /* 0x0000001a0e127228 */ /* 0x040fe40000000000 */
[----:B------:R-:W-:Y:S01]  /*5300*/  DFMA R20, R14, R14, -R26 ;  /* 0x0000000e0e14722b */ /* 0x000fe2000000081a */
[----:B------:R-:W-:Y:S02]  /*5310*/  VIADD R25, R13, 0x100000 ;  /* 0x001000000d197836 */ /* 0x000fe40000000000 */
[----:B------:R-:W-:Y:S01]  /*5320*/  IMAD.MOV.U32 R24, RZ, RZ, R12 ;  /* 0x000000ffff187224 */ /* 0x000fe200078e000c */
[----:B------:R-:W-:Y:S01]  /*5330*/  DADD R16, R16, -UR6 ;  /* 0x8000000610107e29 */ /* 0x000fe20008000000 */
[----:B------:R-:W-:Y:S01]  /*5340*/  UMOV UR6, 0xfefa39ef ;  /* 0xfefa39ef00067882 */ /* 0x000fe20000000000 */
[----:B------:R-:W-:Y:S01]  /*5350*/  DFMA R28, R14, R26, -R18 ;  /* 0x0000001a0e1c722b */ /* 0x000fe20000000812 */
[----:B------:R-:W-:-:S02]  /*5360*/  UMOV UR7, 0x3fe62e42 ;  /* 0x3fe62e4200077882 */ /* 0x000fc40000000000 */
[----:B------:R-:W-:-:S03]  /*5370*/  DFMA R24, R14, R24, R20 ;  /* 0x000000180e18722b */ /* 0x000fc60000000014 */
[----:B------:R-:W-:Y:S02]  /*5380*/  DADD R20, R22, R16 ;  /* 0x0000000016147229 */ /* 0x000fe40000000010 */
[----:B------:R-:W-:-:S06]  /*5390*/  DFMA R28, R12, R26, R28 ;  /* 0x0000001a0c1c722b */ /* 0x000fcc000000001c */
[----:B------:R-:W-:Y:S02]  /*53a0*/  DMUL R26, R20, R18 ;  /* 0x00000012141a7228 */ /* 0x000fe40000000000 */
[----:B------:R-:W-:Y:S02]  /*53b0*/  DFMA R24, R14, R24, R28 ;  /* 0x000000180e18722b */ /* 0x000fe4000000001c */
[----:B------:R-:W-:-:S04]  /*53c0*/  DADD R28, R22, -R20 ;  /* 0x00000000161c7229 */ /* 0x000fc80000000814 */
[----:B------:R-:W-:-:S04]  /*53d0*/  DFMA R22, R20, R18, -R26 ;  /* 0x000000121416722b */ /* 0x000fc8000000081a */
[----:B------:R-:W-:-:S04]  /*53e0*/  DADD R28, R16, R28 ;  /* 0x00000000101c7229 */ /* 0x000fc8000000001c */
[----:B------:R-:W-:-:S08]  /*53f0*/  DFMA R22, R20, R24, R22 ;  /* 0x000000181416722b */ /* 0x000fd00000000016 */
[----:B------:R-:W-:-:S08]  /*5400*/  DFMA R28, R28, R18, R22 ;  /* 0x000000121c1c722b */ /* 0x000fd00000000016 */
[----:B------:R-:W-:-:S08]  /*5410*/  DADD R16, R26, R28 ;  /* 0x000000001a107229 */ /* 0x000fd0000000001c */
[--C-:B------:R-:W-:Y:S02]  /*5420*/  DADD R18, R14, R16.reuse ;  /* 0x000000000e127229 */ /* 0x100fe40000000010 */
[----:B------:R-:W-:-:S06]  /*5430*/  DADD R26, R26, -R16 ;  /* 0x000000001a1a7229 */ /* 0x000fcc0000000810 */
[----:B------:R-:W-:Y:S02]  /*5440*/  DADD R14, R14, -R18 ;  /* 0x000000000e0e7229 */ /* 0x000fe40000000812 */
[----:B------:R-:W-:-:S06]  /*5450*/  DADD R26, R28, R26 ;  /* 0x000000001c1a7229 */ /* 0x000fcc000000001a */
[----:B------:R-:W-:-:S08]  /*5460*/  DADD R14, R16, R14 ;  /* 0x00000000100e7229 */ /* 0x000fd0000000000e */
[----:B------:R-:W-:-:S08]  /*5470*/  DADD R14, R26, R14 ;  /* 0x000000001a0e7229 */ /* 0x000fd0000000000e */
[----:B------:R-:W-:-:S08]  /*5480*/  DADD R16, R12, R14 ;  /* 0x000000000c107229 */ /* 0x000fd0000000000e */
[----:B------:R-:W-:-:S08]  /*5490*/  DADD R14, R18, R16 ;  /* 0x00000000120e7229 */ /* 0x000fd00000000010 */
[--C-:B------:R-:W-:Y:S02]  /*54a0*/  DFMA R12, RZ, UR6, R14.reuse ;  /* 0x00000006ff0c7c2b */ /* 0x100fe4000800000e */
[----:B------:R-:W-:-:S06]  /*54b0*/  DADD R20, R18, -R14 ;  /* 0x0000000012147229 */ /* 0x000fcc000000080e */
[----:B------:R-:W-:Y:S02]  /*54c0*/  DFMA R18, RZ, -UR6, R12 ;  /* 0x80000006ff127c2b */ /* 0x000fe4000800000c */
[----:B------:R-:W-:-:S06]  /*54d0*/  DADD R20, R16, R20 ;  /* 0x0000000010147229 */ /* 0x000fcc0000000014 */
[----:B------:R-:W-:Y:S01]  /*54e0*/  DADD R18, -R14, R18 ;  /* 0x000000000e127229 */ /* 0x000fe20000000112 */
[----:B------:R-:W-:-:S05]  /*54f0*/  IMAD.SHL.U32 R14, R11, 0x2, RZ ;  /* 0x000000020b0e7824 */ /* 0x000fca00078e00ff */
[----:B------:R-:W-:Y:S02]  /*5500*/  ISETP.GT.U32.AND P0, PT, R14, -0x2000001, PT ;  /* 0xfdffffff0e00780c */ /* 0x000fe40003f04070 */
[----:B------:R-:W-:Y:S01]  /*5510*/  DADD R16, R20, -R18 ;  /* 0x0000000014107229 */ /* 0x000fe20000000812 */
[----:B------:R-:W-:Y:S01]  /*5520*/  LOP3.LUT R19, R11, 0xff0fffff, RZ, 0xc0, !PT ;  /* 0xff0fffff0b137812 */ /* 0x000fe200078ec0ff */
[----:B------:R-:W-:-:S03]  /*5530*/  IMAD.MOV.U32 R18, RZ, RZ, R10 ;  /* 0x000000ffff127224 */ /* 0x000fc600078e000a */
[----:B------:R-:W-:-:S03]  /*5540*/  SEL R19, R19, R11, P0 ;  /* 0x0000000b13137207 */ /* 0x000fc60000000000 */
[----:B------:R-:W-:-:S08]  /*5550*/  DFMA R16, RZ, UR8, R16 ;  /* 0x00000008ff107c2b */ /* 0x000fd00008000010 */
[----:B------:R-:W-:-:S08]  /*5560*/  DADD R14, R12, R16 ;  /* 0x000000000c0e7229 */ /* 0x000fd00000000010 */
[----:B------:R-:W-:Y:S02]  /*5570*/  DADD R12, R12, -R14 ;  /* 0x000000000c0c7229 */ /* 0x000fe4000000080e */
[----:B------:R-:W-:-:S06]  /*5580*/  DMUL R10, R14, R18 ;  /* 0x000000120e0a7228 */ /* 0x000fcc0000000000 */
[----:B------:R-:W-:Y:S02]  /*5590*/  DADD R12, R16, R12 ;  /* 0x00000000100c7229 */ /* 0x000fe4000000000c */
[----:B------:R-:W-:-:S08]  /*55a0*/  DFMA R14, R14, R18, -R10 ;  /* 0x000000120e0e722b */ /* 0x000fd0000000080a */
[----:B------:R-:W-:Y:S01]  /*55b0*/  DFMA R18, R12, R18, R14 ;  /* 0x000000120c12722b */ /* 0x000fe2000000000e */
[----:B------:R-:W-:Y:S02]  /*55c0*/  IMAD.MOV.U32 R12, RZ, RZ, 0x652b82fe ;  /* 0x652b82feff0c7424 */ /* 0x000fe400078e00ff */
[----:B------:R-:W-:-:S05]  /*55d0*/  IMAD.MOV.U32 R13, RZ, RZ, 0x3ff71547 ;  /* 0x3ff71547ff0d7424 */ /* 0x000fca00078e00ff */
[----:B------:R-:W-:-:S08]  /*55e0*/  DADD R14, R10, R18 ;  /* 0x000000000a0e7229 */ /* 0x000fd00000000012 */
[----:B------:R-:W-:Y:S02]  /*55f0*/  DFMA R12, R14, R12, 6.75539944105574400000e+15 ;  /* 0x433800000e0c742b */ /* 0x000fe4000000000c */
[----:B------:R-:W-:Y:S01]  /*5600*/  FSETP.GEU.AND P0, PT, |R15|, 4.1917929649353027344, PT ;  /* 0x4086232b0f00780b */ /* 0x000fe20003f0e200 */
[----:B------:R-:W-:-:S05]  /*5610*/  DADD R10, R10, -R14 ;  /* 0x000000000a0a7229 */ /* 0x000fca000000080e */
[----:B------:R-:W-:-:S03]  /*5620*/  DADD R16, R12, -6.75539944105574400000e+15 ;  /* 0xc33800000c107429 */ /* 0x000fc60000000000 */
[----:B------:R-:W-:-:S05]  /*5630*/  DADD R18, R18, R10 ;  /* 0x0000000012127229 */ /* 0x000fca000000000a */
[----:B------:R-:W-:Y:S01]  /*5640*/  DFMA R20, R16, -UR6, R14 ;  /* 0x8000000610147c2b */ /* 0x000fe2000800000e */
[----:B------:R-:W-:Y:S01]  /*5650*/  UMOV UR6, 0x3b39803f ;  /* 0x3b39803f00067882 */ /* 0x000fe20000000000 */
[----:B------:R-:W-:-:S06]  /*5660*/  UMOV UR7, 0x3c7abc9e ;  /* 0x3c7abc9e00077882 */ /* 0x000fcc0000000000 */
[----:B------:R-:W-:Y:S01]  /*5670*/  DFMA R16, R16, -UR6, R20 ;  /* 0x8000000610107c2b */ /* 0x000fe20008000014 */
[----:B------:R-:W-:Y:S01]  /*5680*/  UMOV UR6, 0x69ce2bdf ;  /* 0x69ce2bdf00067882 */ /* 0x000fe20000000000 */
[----:B------:R-:W-:Y:S01]  /*5690*/  IMAD.MOV.U32 R20, RZ, RZ, -0x35dec16 ;  /* 0xfca213eaff147424 */ /* 0x000fe200078e00ff */
[----:B------:R-:W-:Y:S01]  /*56a0*/  UMOV UR7, 0x3e5ade15 ;  /* 0x3e5ade1500077882 */ /* 0x000fe20000000000 */
[----:B------:R-:W-:-:S06]  /*56b0*/  IMAD.MOV.U32 R21, RZ, RZ, 0x3e928af3 ;  /* 0x3e928af3ff157424 */ /* 0x000fcc00078e00ff */
        /* <DEDUP_REMOVED lines=24> */
[----:B------:R-:W-:-:S08]  /*5840*/  DFMA R20, R16, R20, UR6 ;  /* 0x0000000610147e2b */ /* 0x000fd00008000014 */
[----:B------:R-:W-:-:S08]  /*5850*/  DFMA R20, R16, R20, 1 ;  /* 0x3ff000001014742b */ /* 0x000fd00000000014 */
[----:B------:R-:W-:-:S10]  /*5860*/  DFMA R16, R16, R20, 1 ;  /* 0x3ff000001010742b */ /* 0x000fd40000000014 */
[----:B------:R-:W-:Y:S02]  /*5870*/  IMAD R11, R12, 0x100000, R17 ;  /* 0x001000000c0b7824 */ /* 0x000fe400078e0211 */
[----:B------:R-:W-:Y:S01]  /*5880*/  IMAD.MOV.U32 R10, RZ, RZ, R16 ;  /* 0x000000ffff0a7224 */ /* 0x000fe200078e0010 */
[----:B------:R-:W-:Y:S06]  /*5890*/  @!P0 BRA `(.L_x_120) ;  /* 0x0000000000308947 */ /* 0x000fec0003800000 */
[----:B------:R-:W-:Y:S01]  /*58a0*/  FSETP.GEU.AND P1, PT, |R15|, 4.2275390625, PT ;  /* 0x408748000f00780b */ /* 0x000fe20003f2e200 */
[C---:B------:R-:W-:Y:S02]  /*58b0*/  DADD R20, R14.reuse, +INF ;  /* 0x7ff000000e147429 */ /* 0x040fe40000000000 */
[----:B------:R-:W-:-:S08]  /*58c0*/  DSETP.GEU.AND P0, PT, R14, RZ, PT ;  /* 0x000000ff0e00722a */ /* 0x000fd00003f0e000 */
[----:B------:R-:W-:Y:S02]  /*58d0*/  FSEL R11, R21, RZ, P0 ;  /* 0x000000ff150b7208 */ /* 0x000fe40000000000 */
[----:B------:R-:W-:-:S04]  /*58e0*/  @!P1 LEA.HI R10, R12, R12, RZ, 0x1 ;  /* 0x0000000c0c0a9211 */ /* 0x000fc800078f08ff */
[----:B------:R-:W-:Y:S02]  /*58f0*/  @!P1 SHF.R.S32.HI R13, RZ, 0x1, R10 ;  /* 0x00000001ff0d9819 */ /* 0x000fe4000001140a */
[----:B------:R-:W-:-:S03]  /*5900*/  FSEL R10, R20, RZ, P0 ;  /* 0x000000ff140a7208 */ /* 0x000fc60000000000 */
[----:B------:R-:W-:Y:S02]  /*5910*/  @!P1 IMAD.IADD R12, R12, 0x1, -R13 ;  /* 0x000000010c0c9824 */ /* 0x000fe400078e0a0d */
[----:B------:R-:W-:-:S03]  /*5920*/  @!P1 IMAD R17, R13, 0x100000, R17 ;  /* 0x001000000d119824 */ /* 0x000fc600078e0211 */
[----:B------:R-:W-:Y:S01]  /*5930*/  @!P1 LEA R13, R12, 0x3ff00000, 0x14 ;  /* 0x3ff000000c0d9811 */ /* 0x000fe200078ea0ff */
[----:B------:R-:W-:-:S06]  /*5940*/  @!P1 IMAD.MOV.U32 R12, RZ, RZ, RZ ;  /* 0x000000ffff0c9224 */ /* 0x000fcc00078e00ff */
[----:B------:R-:W-:-:S11]  /*5950*/  @!P1 DMUL R10, R16, R12 ;  /* 0x0000000c100a9228 */ /* 0x000fd60000000000 */
.L_x_120:
[----:B------:R-:W-:Y:S02]  /*5960*/  DFMA R18, R18, R10, R10 ;  /* 0x0000000a1212722b */ /* 0x000fe4000000000a */
[----:B------:R-:W-:-:S08]  /*5970*/  DSETP.NEU.AND P0, PT, |R10|, +INF , PT ;  /* 0x7ff000000a00742a */ /* 0x000fd00003f0d200 */
[----:B------:R-:W-:Y:S01]  /*5980*/  FSEL R12, R10, R18, !P0 ;  /* 0x000000120a0c7208 */ /* 0x000fe20004000000 */
[----:B------:R-:W-:Y:S01]  /*5990*/  IMAD.MOV.U32 R10, RZ, RZ, R0 ;  /* 0x000000ffff0a7224 */ /* 0x000fe200078e0000 */
[----:B------:R-:W-:Y:S01]  /*59a0*/  FSEL R18, R11, R19, !P0 ;  /* 0x000000130b127208 */ /* 0x000fe20004000000 */
[----:B------:R-:W-:-:S04]  /*59b0*/  IMAD.MOV.U32 R11, RZ, RZ, 0x0 ;  /* 0x00000000ff0b7424 */ /* 0x000fc800078e00ff */
[----:B------:R-:W-:Y:S05]  /*59c0*/  RET.REL.NODEC R10 `(_Z10mandlebrotPfffffiiiii) ;  /* 0xffffffa40a8c7950 */ /* 0x000fea0003c3ffff */
.L_x_121:
[----:B------:R-:W-:-:S00]  /*59d0*/  BRA `(.L_x_121) ;  /* 0xfffffffc00fc7947 */ /* 0x000fc0000383ffff */
[----:B------:R-:W-:-:S00]  /*59e0*/  NOP ;  /* 0x0000000000007918 */ /* 0x000fc00000000000 */
        /* <DEDUP_REMOVED lines=9> */
.L_x_124:


//--------------------- .nv.shared.reserved.0     --------------------------
	.section	.nv.shared.reserved.0,"aw",@nobits
	.weak		__nv_reservedSMEM_offset_0_alias
	.size		__nv_reservedSMEM_offset_0_alias, 0, 64
	.other		__nv_reservedSMEM_offset_0_alias,@"STO_CUDA_RESERVED_SHARED STV_DEFAULT"
__nv_reservedSMEM_offset_0_alias:
	.zero		0
	.zero		64


//--------------------- .nv.constant0._Z10mandlebrotPfffffiiiii --------------------------
	.section	.nv.constant0._Z10mandlebrotPfffffiiiii,"a",@progbits
	.sectionflags	@""
	.align	4
.nv.constant0._Z10mandlebrotPfffffiiiii:
	.zero		940


//--------------------- SYMBOLS --------------------------

	.type		.nv.reservedSmem.offset0,@object
	.size		.nv.reservedSmem.offset0,0x4
